	.target	sm_100a

	.elftype	@"ET_EXEC"


//--------------------- .note.nv.tkinfo           --------------------------
	.section	.note.nv.tkinfo,"",@"SHT_NOTE"
	.sectionflags	@"SHF_NOTE_NV_TKINFO"
	.tkinfo
        /*0018*/ 	.word	0x00000002
        /*0030*/ 	.string	""
        /*0030*/ 	.string	"ptxas"
        /*0030*/ 	.string	"Cuda compilation tools, release 13.0, V13.0.88"
        /*0030*/ 	.string	"Build cuda_13.0.r13.0/compiler.36424714_0"
        /*0030*/ 	.string	"-arch sm_100a -m 64 "



//--------------------- .note.nv.cuinfo           --------------------------
	.section	.note.nv.cuinfo,"",@"SHT_NOTE"
	.sectionflags	@"SHF_NOTE_NV_CUINFO"
        /*0018*/ 	.short	0x0002
        /*001a*/ 	.short	0x0064
        /*001c*/ 	.short	0x0082
	.zero		2


//--------------------- .nv.info                  --------------------------
	.section	.nv.info,"",@"SHT_CUDA_INFO"
	.align	4


	//----- nvinfo : EIATTR_REGCOUNT
	.align		4
        /*0000*/ 	.byte	0x04, 0x2f
        /*0002*/ 	.short	(.L_16 - .L_15)
	.align		4
.L_15:
        /*0004*/ 	.word	index@(_ZN7cutlass13device_kernelINS_4gemm6kernel13GemmUniversalIN4cute5tupleIJiiiiEEENS1_10collective13CollectiveMmaINS1_35MainloopSm100TmaUmmaWarpSpecializedILi6ELi2ELi4ENS5_IJNS4_1CILi1EEESB_SB_EEEEENS5_IJNSA_ILi128EEENSA_ILi112EEESE_EEENS_12float_e4m3_tENS5_IJlSB_lEEESH_SI_NS4_8TiledMMAINS4_8MMA_AtomIJNS4_10MMA_TraitsINS4_19SM100_MMA_F8F6F4_SSEJSH_SH_fSE_SF_NS4_17integral_constantINS4_4UMMA5MajorELSP_0EEESQ_NSN_INSO_7ScaleInELSR_0EEESS_EEEEEENS4_6LayoutISC_NS5_IJNSA_ILi0EEESW_SW_EEEEENS5_IJNS4_10UnderscoreESZ_SZ_EEEEENS4_13SM90_TMA_LOADENS4_14ComposedLayoutINS4_7SwizzleILi3ELi4ELi3EEENS4_18smem_ptr_flag_bitsILi8EEENSV_INS5_IJNSA_ILi8EEESE_EEENS5_IJSE_SB_EEEEEEEvNS4_8identityES12_S1C_vS1D_EENS_8epilogue10collective18CollectiveEpilogueINS1F_23Sm100TmaWarpSpecializedILi1ELi1ELi112ELb0ELb0EEEJSG_NS5_IJNSV_ISE_SB_EENSV_ISF_SB_EEEEESH_SI_SH_SI_NS1F_6fusion15FusionCallbacksIS1J_NS1N_17LinearCombinationISH_fSH_fLNS_15FloatRoundStyleE2EEESG_S1M_JEEENS4_5SM1004TMEM4LOAD26SM100_TMEM_LOAD_32dp32b16xES12_NS13_INS14_ILi0ELi4ELi3EEES17_NSV_INS5_IJS18_NSA_ILi16EEEEEENS5_IJS1Y_SB_EEEEEEENS4_39AutoVectorizingCopyWithAssumedAlignmentILi128EEENS4_14SM90_TMA_STOREES22_S24_S24_EEEvvEEEEvNT_6ParamsE)
        /*0008*/ 	.word	0x000000ed


	//----- nvinfo : EIATTR_FRAME_SIZE
	.align		4
.L_16:
        /*000c*/ 	.byte	0x04, 0x11
        /*000e*/ 	.short	(.L_18 - .L_17)
	.align		4
.L_17:
        /*0010*/ 	.word	index@($__internal_2_$__cuda_sm10x_tcgen05_guardrail_trap_unallocated_columns_being_dealloced)
        /*0014*/ 	.word	0x00000000


	//----- nvinfo : EIATTR_FRAME_SIZE
	.align		4
.L_18:
        /*0018*/ 	.byte	0x04, 0x11
        /*001a*/ 	.short	(.L_20 - .L_19)
	.align		4
.L_19:
        /*001c*/ 	.word	index@($__internal_1_$__cuda_sm10x_tcgen05_guardrail_trap_phase_invalid_during_alloc)
        /*0020*/ 	.word	0x00000000


	//----- nvinfo : EIATTR_FRAME_SIZE
	.align		4
.L_20:
        /*0024*/ 	.byte	0x04, 0x11
        /*0026*/ 	.short	(.L_22 - .L_21)
	.align		4
.L_21:
        /*0028*/ 	.word	index@($__internal_0_$__cuda_sm10x_tcgen05_guardrail_trap_col_being_dealloced_not_returned_by_alloc)
        /*002c*/ 	.word	0x00000000


	//----- nvinfo : EIATTR_FRAME_SIZE
	.align		4
.L_22:
        /*0030*/ 	.byte	0x04, 0x11
        /*0032*/ 	.short	(.L_24 - .L_23)
	.align		4
.L_23:
        /*0034*/ 	.word	index@(_ZN7cutlass13device_kernelINS_4gemm6kernel13GemmUniversalIN4cute5tupleIJiiiiEEENS1_10collective13CollectiveMmaINS1_35MainloopSm100TmaUmmaWarpSpecializedILi6ELi2ELi4ENS5_IJNS4_1CILi1EEESB_SB_EEEEENS5_IJNSA_ILi128EEENSA_ILi112EEESE_EEENS_12float_e4m3_tENS5_IJlSB_lEEESH_SI_NS4_8TiledMMAINS4_8MMA_AtomIJNS4_10MMA_TraitsINS4_19SM100_MMA_F8F6F4_SSEJSH_SH_fSE_SF_NS4_17integral_constantINS4_4UMMA5MajorELSP_0EEESQ_NSN_INSO_7ScaleInELSR_0EEESS_EEEEEENS4_6LayoutISC_NS5_IJNSA_ILi0EEESW_SW_EEEEENS5_IJNS4_10UnderscoreESZ_SZ_EEEEENS4_13SM90_TMA_LOADENS4_14ComposedLayoutINS4_7SwizzleILi3ELi4ELi3EEENS4_18smem_ptr_flag_bitsILi8EEENSV_INS5_IJNSA_ILi8EEESE_EEENS5_IJSE_SB_EEEEEEEvNS4_8identityES12_S1C_vS1D_EENS_8epilogue10collective18CollectiveEpilogueINS1F_23Sm100TmaWarpSpecializedILi1ELi1ELi112ELb0ELb0EEEJSG_NS5_IJNSV_ISE_SB_EENSV_ISF_SB_EEEEESH_SI_SH_SI_NS1F_6fusion15FusionCallbacksIS1J_NS1N_17LinearCombinationISH_fSH_fLNS_15FloatRoundStyleE2EEESG_S1M_JEEENS4_5SM1004TMEM4LOAD26SM100_TMEM_LOAD_32dp32b16xES12_NS13_INS14_ILi0ELi4ELi3EEES17_NSV_INS5_IJS18_NSA_ILi16EEEEEENS5_IJS1Y_SB_EEEEEEENS4_39AutoVectorizingCopyWithAssumedAlignmentILi128EEENS4_14SM90_TMA_STOREES22_S24_S24_EEEvvEEEEvNT_6ParamsE)
        /*0038*/ 	.word	0x00000000


	//----- nvinfo : EIATTR_MIN_STACK_SIZE
	.align		4
.L_24:
        /*003c*/ 	.byte	0x04, 0x12
        /*003e*/ 	.short	(.L_26 - .L_25)
	.align		4
.L_25:
        /*0040*/ 	.word	index@(_ZN7cutlass13device_kernelINS_4gemm6kernel13GemmUniversalIN4cute5tupleIJiiiiEEENS1_10collective13CollectiveMmaINS1_35MainloopSm100TmaUmmaWarpSpecializedILi6ELi2ELi4ENS5_IJNS4_1CILi1EEESB_SB_EEEEENS5_IJNSA_ILi128EEENSA_ILi112EEESE_EEENS_12float_e4m3_tENS5_IJlSB_lEEESH_SI_NS4_8TiledMMAINS4_8MMA_AtomIJNS4_10MMA_TraitsINS4_19SM100_MMA_F8F6F4_SSEJSH_SH_fSE_SF_NS4_17integral_constantINS4_4UMMA5MajorELSP_0EEESQ_NSN_INSO_7ScaleInELSR_0EEESS_EEEEEENS4_6LayoutISC_NS5_IJNSA_ILi0EEESW_SW_EEEEENS5_IJNS4_10UnderscoreESZ_SZ_EEEEENS4_13SM90_TMA_LOADENS4_14ComposedLayoutINS4_7SwizzleILi3ELi4ELi3EEENS4_18smem_ptr_flag_bitsILi8EEENSV_INS5_IJNSA_ILi8EEESE_EEENS5_IJSE_SB_EEEEEEEvNS4_8identityES12_S1C_vS1D_EENS_8epilogue10collective18CollectiveEpilogueINS1F_23Sm100TmaWarpSpecializedILi1ELi1ELi112ELb0ELb0EEEJSG_NS5_IJNSV_ISE_SB_EENSV_ISF_SB_EEEEESH_SI_SH_SI_NS1F_6fusion15FusionCallbacksIS1J_NS1N_17LinearCombinationISH_fSH_fLNS_15FloatRoundStyleE2EEESG_S1M_JEEENS4_5SM1004TMEM4LOAD26SM100_TMEM_LOAD_32dp32b16xES12_NS13_INS14_ILi0ELi4ELi3EEES17_NSV_INS5_IJS18_NSA_ILi16EEEEEENS5_IJS1Y_SB_EEEEEEENS4_39AutoVectorizingCopyWithAssumedAlignmentILi128EEENS4_14SM90_TMA_STOREES22_S24_S24_EEEvvEEEEvNT_6ParamsE)
        /*0044*/ 	.word	0x00000000
.L_26:


//--------------------- .nv.compat                --------------------------
	.section	.nv.compat,"",@"SHT_CUDA_COMPAT_INFO"
	.align	4
        /*0000*/ 	.byte	0x02, 0x09, 0x01, 0x00, 0x02, 0x02, 0x02, 0x00, 0x02, 0x05, 0x05, 0x00, 0x03, 0x07, 0x01, 0x01
        /*0010*/ 	.byte	0x02, 0x03, 0x01, 0x00, 0x02, 0x06, 0x01, 0x00, 0x04, 0x0b, 0x08, 0x00, 0x09, 0x00, 0x00, 0x00
        /*0020*/ 	.byte	0x00, 0x00, 0x00, 0x00


//--------------------- .nv.info._ZN7cutlass13device_kernelINS_4gemm6kernel13GemmUniversalIN4cute5tupleIJiiiiEEENS1_10collective13CollectiveMmaINS1_35MainloopSm100TmaUmmaWarpSpecializedILi6ELi2ELi4ENS5_IJNS4_1CILi1EEESB_SB_EEEEENS5_IJNSA_ILi128EEENSA_ILi112EEESE_EEENS_12float_e4m3_tENS5_IJlSB_lEEESH_SI_NS4_8TiledMMAINS4_8MMA_AtomIJNS4_10MMA_TraitsINS4_19SM100_MMA_F8F6F4_SSEJSH_SH_fSE_SF_NS4_17integral_constantINS4_4UMMA5MajorELSP_0EEESQ_NSN_INSO_7ScaleInELSR_0EEESS_EEEEEENS4_6LayoutISC_NS5_IJNSA_ILi0EEESW_SW_EEEEENS5_IJNS4_10UnderscoreESZ_SZ_EEEEENS4_13SM90_TMA_LOADENS4_14ComposedLayoutINS4_7SwizzleILi3ELi4ELi3EEENS4_18smem_ptr_flag_bitsILi8EEENSV_INS5_IJNSA_ILi8EEESE_EEENS5_IJSE_SB_EEEEEEEvNS4_8identityES12_S1C_vS1D_EENS_8epilogue10collective18CollectiveEpilogueINS1F_23Sm100TmaWarpSpecializedILi1ELi1ELi112ELb0ELb0EEEJSG_NS5_IJNSV_ISE_SB_EENSV_ISF_SB_EEEEESH_SI_SH_SI_NS1F_6fusion15FusionCallbacksIS1J_NS1N_17LinearCombinationISH_fSH_fLNS_15FloatRoundStyleE2EEESG_S1M_JEEENS4_5SM1004TMEM4LOAD26SM100_TMEM_LOAD_32dp32b16xES12_NS13_INS14_ILi0ELi4ELi3EEES17_NSV_INS5_IJS18_NSA_ILi16EEEEEENS5_IJS1Y_SB_EEEEEEENS4_39AutoVectorizingCopyWithAssumedAlignmentILi128EEENS4_14SM90_TMA_STOREES22_S24_S24_EEEvvEEEEvNT_6ParamsE --------------------------
	.section	.nv.info._ZN7cutlass13device_kernelINS_4gemm6kernel13GemmUniversalIN4cute5tupleIJiiiiEEENS1_10collective13CollectiveMmaINS1_35MainloopSm100TmaUmmaWarpSpecializedILi6ELi2ELi4ENS5_IJNS4_1CILi1EEESB_SB_EEEEENS5_IJNSA_ILi128EEENSA_ILi112EEESE_EEENS_12float_e4m3_tENS5_IJlSB_lEEESH_SI_NS4_8TiledMMAINS4_8MMA_AtomIJNS4_10MMA_TraitsINS4_19SM100_MMA_F8F6F4_SSEJSH_SH_fSE_SF_NS4_17integral_constantINS4_4UMMA5MajorELSP_0EEESQ_NSN_INSO_7ScaleInELSR_0EEESS_EEEEEENS4_6LayoutISC_NS5_IJNSA_ILi0EEESW_SW_EEEEENS5_IJNS4_10UnderscoreESZ_SZ_EEEEENS4_13SM90_TMA_LOADENS4_14ComposedLayoutINS4_7SwizzleILi3ELi4ELi3EEENS4_18smem_ptr_flag_bitsILi8EEENSV_INS5_IJNSA_ILi8EEESE_EEENS5_IJSE_SB_EEEEEEEvNS4_8identityES12_S1C_vS1D_EENS_8epilogue10collective18CollectiveEpilogueINS1F_23Sm100TmaWarpSpecializedILi1ELi1ELi112ELb0ELb0EEEJSG_NS5_IJNSV_ISE_SB_EENSV_ISF_SB_EEEEESH_SI_SH_SI_NS1F_6fusion15FusionCallbacksIS1J_NS1N_17LinearCombinationISH_fSH_fLNS_15FloatRoundStyleE2EEESG_S1M_JEEENS4_5SM1004TMEM4LOAD26SM100_TMEM_LOAD_32dp32b16xES12_NS13_INS14_ILi0ELi4ELi3EEES17_NSV_INS5_IJS18_NSA_ILi16EEEEEENS5_IJS1Y_SB_EEEEEEENS4_39AutoVectorizingCopyWithAssumedAlignmentILi128EEENS4_14SM90_TMA_STOREES22_S24_S24_EEEvvEEEEvNT_6ParamsE,"",@"SHT_CUDA_INFO"
	.sectionflags	@""
	.align	4


	//----- nvinfo : EIATTR_CUDA_API_VERSION
	.align		4
        /*0000*/ 	.byte	0x04, 0x37
        /*0002*/ 	.short	(.L_28 - .L_27)
.L_27:
        /*0004*/ 	.word	0x00000082


	//----- nvinfo : EIATTR_KPARAM_INFO
	.align		4
.L_28:
        /*0008*/ 	.byte	0x04, 0x17
        /*000a*/ 	.short	(.L_30 - .L_29)
.L_29:
        /*000c*/ 	.word	0x00000000
        /*0010*/ 	.short	0x0000
        /*0012*/ 	.short	0x0000
        /*0014*/ 	.byte	0x00, 0xf0, 0x01, 0x20


	//----- nvinfo : EIATTR_AT_ENTRY_FRAGMENTS
	.align		4
.L_30:
        /*0018*/ 	.byte	0x04, 0x4f
        /*001a*/ 	.short	(.L_32 - .L_31)


	//   ....[0]....
.L_31:
        /*001c*/ 	.word	0x00000006


	//----- nvinfo : EIATTR_RESERVED_SMEM_USED
	.align		4
.L_32:
        /*0020*/ 	.byte	0x01, 0x41
	.zero		2


	//----- nvinfo : EIATTR_SPARSE_MMA_MASK
	.align		4
        /*0024*/ 	.byte	0x03, 0x50
        /*0026*/ 	.short	0x0000


	//----- nvinfo : EIATTR_TCGEN05_1CTA_USED
	.align		4
        /*0028*/ 	.byte	0x01, 0x51
	.zero		2


	//----- nvinfo : EIATTR_MAXREG_COUNT
	.align		4
        /*002c*/ 	.byte	0x03, 0x1b
        /*002e*/ 	.short	0x00ff


	//----- nvinfo : EIATTR_NUM_BARRIERS
	.align		4
        /*0030*/ 	.byte	0x02, 0x4c
        /*0032*/ 	.byte	0x07
	.zero		1


	//----- nvinfo : EIATTR_EXTERNS
	.align		4
        /*0034*/ 	.byte	0x04, 0x0f
        /*0036*/ 	.short	(.L_34 - .L_33)


	//   ....[0]....
	.align		4
.L_33:
        /*0038*/ 	.word	index@(__assertfail)


	//----- nvinfo : EIATTR_MERCURY_ISA_VERSION
	.align		4
.L_34:
        /*003c*/ 	.byte	0x03, 0x5f
        /*003e*/ 	.short	0x0101


	//----- nvinfo : EIATTR_INT_WARP_WIDE_INSTR_OFFSETS
	.align		4
        /*0040*/ 	.byte	0x04, 0x31
        /*0042*/ 	.short	(.L_36 - .L_35)


	//   ....[0]....
.L_35:
        /*0044*/ 	.word	0x00003ae0


	//   ....[1]....
        /*0048*/ 	.word	0x00003b00


	//   ....[2]....
        /*004c*/ 	.word	0x00003b30


	//   ....[3]....
        /*0050*/ 	.word	0x00004730


	//   ....[4]....
        /*0054*/ 	.word	0x000047d0


	//   ....[5]....
        /*0058*/ 	.word	0x00004830


	//   ....[6]....
        /*005c*/ 	.word	0x00004890


	//   ....[7]....
        /*0060*/ 	.word	0x000048f0


	//   ....[8]....
        /*0064*/ 	.word	0x00004930


	//   ....[9]....
        /*0068*/ 	.word	0x000049d0


	//   ....[10]....
        /*006c*/ 	.word	0x000049f0


	//----- nvinfo : EIATTR_COOP_GROUP_MASK_REGIDS
	.align		4
.L_36:
        /*0070*/ 	.byte	0x04, 0x29
        /*0072*/ 	.short	(.L_38 - .L_37)


	//   ....[0]....
.L_37:
        /*0074*/ 	.word	0xffffffff


	//   ....[1]....
        /*0078*/ 	.word	0xffffffff


	//   ....[2]....
        /*007c*/ 	.word	0xffffffff


	//   ....[3]....
        /*0080*/ 	.word	0xffffffff


	//   ....[4]....
        /*0084*/ 	.word	0xffffffff


	//   ....[5]....
        /*0088*/ 	.word	0xffffffff


	//   ....[6]....
        /*008c*/ 	.word	0xffffffff


	//   ....[7]....
        /*0090*/ 	.word	0xffffffff


	//   ....[8]....
        /*0094*/ 	.word	0xffffffff


	//   ....[9]....
        /*0098*/ 	.word	0xffffffff


	//   ....[10]....
        /*009c*/ 	.word	0xffffffff


	//   ....[11]....
        /*00a0*/ 	.word	0xffffffff


	//   ....[12]....
        /*00a4*/ 	.word	0xffffffff


	//----- nvinfo : EIATTR_COOP_GROUP_INSTR_OFFSETS
	.align		4
.L_38:
        /*00a8*/ 	.byte	0x04, 0x28
        /*00aa*/ 	.short	(.L_40 - .L_39)


	//   ....[0]....
.L_39:
        /*00ac*/ 	.word	0x00000080


	//   ....[1]....
        /*00b0*/ 	.word	0x000004e0


	//   ....[2]....
        /*00b4*/ 	.word	0x00000690


	//   ....[3]....
        /*00b8*/ 	.word	0x000007d0


	//   ....[4]....
        /*00bc*/ 	.word	0x000008d0


	//   ....[5]....
        /*00c0*/ 	.word	0x00000a40


	//   ....[6]....
        /*00c4*/ 	.word	0x00000be0


	//   ....[7]....
        /*00c8*/ 	.word	0x00001d50


	//   ....[8]....
        /*00cc*/ 	.word	0x00002d50


	//   ....[9]....
        /*00d0*/ 	.word	0x00002f60


	//   ....[10]....
        /*00d4*/ 	.word	0x00002f90


	//   ....[11]....
        /*00d8*/ 	.word	0x000039c0


	//   ....[12]....
        /*00dc*/ 	.word	0x00003bf0


	//----- nvinfo : EIATTR_VRC_CTA_INIT_COUNT
	.align		4
.L_40:
        /*00e0*/ 	.byte	0x02, 0x4a
        /*00e2*/ 	.byte	0x80
	.zero		1


	//----- nvinfo : EIATTR_SYSCALL_OFFSETS
	.align		4
        /*00e4*/ 	.byte	0x04, 0x46
        /*00e6*/ 	.short	(.L_42 - .L_41)


	//   ....[0]....
.L_41:
        /*00e8*/ 	.word	0x00005d50


	//   ....[1]....
        /*00ec*/ 	.word	0x00005ec0


	//   ....[2]....
        /*00f0*/ 	.word	0x00006030


	//   ....[3]....
        /*00f4*/ 	.word	0x000061a0


	//   ....[4]....
        /*00f8*/ 	.word	0x00006310


	//   ....[5]....
        /*00fc*/ 	.word	0x00006480


	//   ....[6]....
        /*0100*/ 	.word	0x000065f0


	//----- nvinfo : EIATTR_MBARRIER_INSTR_OFFSETS
	.align		4
.L_42:
        /*0104*/ 	.byte	0x04, 0x39
        /*0106*/ 	.short	(.L_44 - .L_43)


	//   ....[0]....
.L_43:
        /*0108*/ 	.word	0x000005c0
        /*010c*/ 	.word	0x000000ff
        /*0110*/ 	.word	0x00000000
        /*0114*/ 	.short	0x0100
        /*0116*/ 	.byte	0x04
	.zero		1


	//   ....[1]....
        /*0118*/ 	.word	0x000005d0
        /*011c*/ 	.word	0x000000ff
        /*0120*/ 	.word	0x00000030
        /*0124*/ 	.short	0x0100
        /*0126*/ 	.byte	0x04
	.zero		1


	//   ....[2]....
        /*0128*/ 	.word	0x000005e0
        /*012c*/ 	.word	0x000000ff
        /*0130*/ 	.word	0x00000008
        /*0134*/ 	.short	0x0100
        /*0136*/ 	.byte	0x04
	.zero		1


	//   ....[3]....
        /*0138*/ 	.word	0x000005f0
        /*013c*/ 	.word	0x000000ff
        /*0140*/ 	.word	0x00000038
        /*0144*/ 	.short	0x0100
        /*0146*/ 	.byte	0x04
	.zero		1


	//   ....[4]....
        /*0148*/ 	.word	0x00000600
        /*014c*/ 	.word	0x000000ff
        /*0150*/ 	.word	0x00000010
        /*0154*/ 	.short	0x0100
        /*0156*/ 	.byte	0x04
	.zero		1


	//   ....[5]....
        /*0158*/ 	.word	0x00000610
        /*015c*/ 	.word	0x000000ff
        /*0160*/ 	.word	0x00000040
        /*0164*/ 	.short	0x0100
        /*0166*/ 	.byte	0x04
	.zero		1


	//   ....[6]....
        /*0168*/ 	.word	0x00000620
        /*016c*/ 	.word	0x000000ff
        /*0170*/ 	.word	0x00000018
        /*0174*/ 	.short	0x0100
        /*0176*/ 	.byte	0x04
	.zero		1


	//   ....[7]....
        /*0178*/ 	.word	0x00000630
        /*017c*/ 	.word	0x000000ff
        /*0180*/ 	.word	0x00000048
        /*0184*/ 	.short	0x0100
        /*0186*/ 	.byte	0x04
	.zero		1


	//   ....[8]....
        /*0188*/ 	.word	0x00000640
        /*018c*/ 	.word	0x000000ff
        /*0190*/ 	.word	0x00000020
        /*0194*/ 	.short	0x0100
        /*0196*/ 	.byte	0x04
	.zero		1


	//   ....[9]....
        /*0198*/ 	.word	0x00000650
        /*019c*/ 	.word	0x000000ff
        /*01a0*/ 	.word	0x00000050
        /*01a4*/ 	.short	0x0100
        /*01a6*/ 	.byte	0x04
	.zero		1


	//   ....[10]....
        /*01a8*/ 	.word	0x00000660
        /*01ac*/ 	.word	0x000000ff
        /*01b0*/ 	.word	0x00000028
        /*01b4*/ 	.short	0x0100
        /*01b6*/ 	.byte	0x04
	.zero		1


	//   ....[11]....
        /*01b8*/ 	.word	0x00000670
        /*01bc*/ 	.word	0x000000ff
        /*01c0*/ 	.word	0x00000058
        /*01c4*/ 	.short	0x0100
        /*01c6*/ 	.byte	0x04
	.zero		1


	//   ....[12]....
        /*01c8*/ 	.word	0x000007a0
        /*01cc*/ 	.word	0x000000ff
        /*01d0*/ 	.word	0x00000060
        /*01d4*/ 	.short	0x0100
        /*01d6*/ 	.byte	0x04
	.zero		1


	//   ....[13]....
        /*01d8*/ 	.word	0x000007b0
        /*01dc*/ 	.word	0x000000ff
        /*01e0*/ 	.word	0x00000068
        /*01e4*/ 	.short	0x0100
        /*01e6*/ 	.byte	0x04
	.zero		1


	//   ....[14]....
        /*01e8*/ 	.word	0x000008a0
        /*01ec*/ 	.word	0x000000ff
        /*01f0*/ 	.word	0x00000070
        /*01f4*/ 	.short	0x0100
        /*01f6*/ 	.byte	0x04
	.zero		1


	//   ....[15]....
        /*01f8*/ 	.word	0x000008b0
        /*01fc*/ 	.word	0x000000ff
        /*0200*/ 	.word	0x00000078
        /*0204*/ 	.short	0x0100
        /*0206*/ 	.byte	0x04
	.zero		1


	//   ....[16]....
        /*0208*/ 	.word	0x000009f0
        /*020c*/ 	.word	0x000000ff
        /*0210*/ 	.word	0x00000080
        /*0214*/ 	.short	0x0100
        /*0216*/ 	.byte	0x04
	.zero		1


	//   ....[17]....
        /*0218*/ 	.word	0x00000a00
        /*021c*/ 	.word	0x000000ff
        /*0220*/ 	.word	0x00000090
        /*0224*/ 	.short	0x0100
        /*0226*/ 	.byte	0x04
	.zero		1


	//   ....[18]....
        /*0228*/ 	.word	0x00000a10
        /*022c*/ 	.word	0x000000ff
        /*0230*/ 	.word	0x00000088
        /*0234*/ 	.short	0x0100
        /*0236*/ 	.byte	0x04
	.zero		1


	//   ....[19]....
        /*0238*/ 	.word	0x00000a20
        /*023c*/ 	.word	0x000000ff
        /*0240*/ 	.word	0x00000098
        /*0244*/ 	.short	0x0100
        /*0246*/ 	.byte	0x04
	.zero		1


	//   ....[20]....
        /*0248*/ 	.word	0x00000b50
        /*024c*/ 	.word	0x000000ff
        /*0250*/ 	.word	0x000000a0
        /*0254*/ 	.short	0x0100
        /*0256*/ 	.byte	0x04
	.zero		1


	//   ....[21]....
        /*0258*/ 	.word	0x00000b60
        /*025c*/ 	.word	0x000000ff
        /*0260*/ 	.word	0x000000c0
        /*0264*/ 	.short	0x0100
        /*0266*/ 	.byte	0x04
	.zero		1


	//   ....[22]....
        /*0268*/ 	.word	0x00000b70
        /*026c*/ 	.word	0x000000ff
        /*0270*/ 	.word	0x000000a8
        /*0274*/ 	.short	0x0100
        /*0276*/ 	.byte	0x04
	.zero		1


	//   ....[23]....
        /*0278*/ 	.word	0x00000b80
        /*027c*/ 	.word	0x000000ff
        /*0280*/ 	.word	0x000000c8
        /*0284*/ 	.short	0x0100
        /*0286*/ 	.byte	0x04
	.zero		1


	//   ....[24]....
        /*0288*/ 	.word	0x00000b90
        /*028c*/ 	.word	0x000000ff
        /*0290*/ 	.word	0x000000b0
        /*0294*/ 	.short	0x0100
        /*0296*/ 	.byte	0x04
	.zero		1


	//   ....[25]....
        /*0298*/ 	.word	0x00000ba0
        /*029c*/ 	.word	0x000000ff
        /*02a0*/ 	.word	0x000000d0
        /*02a4*/ 	.short	0x0100
        /*02a6*/ 	.byte	0x04
	.zero		1


	//   ....[26]....
        /*02a8*/ 	.word	0x00000bb0
        /*02ac*/ 	.word	0x000000ff
        /*02b0*/ 	.word	0x000000b8
        /*02b4*/ 	.short	0x0100
        /*02b6*/ 	.byte	0x04
	.zero		1


	//   ....[27]....
        /*02b8*/ 	.word	0x00000bc0
        /*02bc*/ 	.word	0x000000ff
        /*02c0*/ 	.word	0x000000d8
        /*02c4*/ 	.short	0x0100
        /*02c6*/ 	.byte	0x04
	.zero		1


	//   ....[28]....
        /*02c8*/ 	.word	0x00000cd0
        /*02cc*/ 	.word	0x000000ff
        /*02d0*/ 	.word	0x000000e0
        /*02d4*/ 	.short	0x0100
        /*02d6*/ 	.byte	0x04
	.zero		1


	//   ....[29]....
        /*02d8*/ 	.word	0x00000ce0
        /*02dc*/ 	.word	0x000000ff
        /*02e0*/ 	.word	0x000000f0
        /*02e4*/ 	.short	0x0100
        /*02e6*/ 	.byte	0x04
	.zero		1


	//   ....[30]....
        /*02e8*/ 	.word	0x00000cf0
        /*02ec*/ 	.word	0x000000ff
        /*02f0*/ 	.word	0x000000e8
        /*02f4*/ 	.short	0x0100
        /*02f6*/ 	.byte	0x04
	.zero		1


	//   ....[31]....
        /*02f8*/ 	.word	0x00000d00
        /*02fc*/ 	.word	0x000000ff
        /*0300*/ 	.word	0x000000f8
        /*0304*/ 	.short	0x0100
        /*0306*/ 	.byte	0x04
	.zero		1


	//   ....[32]....
        /*0308*/ 	.word	0x00001670
        /*030c*/ 	.word	0x00000003
        /*0310*/ 	.word	0x000000f0
        /*0314*/ 	.short	0x010a
        /*0316*/ 	.byte	0xff
	.zero		1


	//   ....[33]....
        /*0318*/ 	.word	0x000016a0
        /*031c*/ 	.word	0x00000003
        /*0320*/ 	.word	0x000000e0
        /*0324*/ 	.short	0x0101
        /*0326*/ 	.byte	0xff
	.zero		1


	//   ....[34]....
        /*0328*/ 	.word	0x00001770
        /*032c*/ 	.word	0x000000ff
        /*0330*/ 	.word	0x00000030
        /*0334*/ 	.short	0x010a
        /*0336*/ 	.byte	0x06
	.zero		1


	//   ....[35]....
        /*0338*/ 	.word	0x000017f0
        /*033c*/ 	.word	0x000000ff
        /*0340*/ 	.word	0x00000030
        /*0344*/ 	.short	0x010a
        /*0346*/ 	.byte	0x21
	.zero		1


	//   ....[36]....
        /*0348*/ 	.word	0x00001940
        /*034c*/ 	.word	0x000000ff
        /*0350*/ 	.word	0x00000030
        /*0354*/ 	.short	0x010a
        /*0356*/ 	.byte	0x08
	.zero		1


	//   ....[37]....
        /*0358*/ 	.word	0x00001a50
        /*035c*/ 	.word	0x000000ff
        /*0360*/ 	.word	0x00000078
        /*0364*/ 	.short	0x0101
        /*0366*/ 	.byte	0x04
	.zero		1


	//   ....[38]....
        /*0368*/ 	.word	0x00001a70
        /*036c*/ 	.word	0x000000ff
        /*0370*/ 	.word	0x00000030
        /*0374*/ 	.short	0x010a
        /*0376*/ 	.byte	0x06
	.zero		1


	//   ....[39]....
        /*0378*/ 	.word	0x00001af0
        /*037c*/ 	.word	0x000000ff
        /*0380*/ 	.word	0x00000030
        /*0384*/ 	.short	0x010a
        /*0386*/ 	.byte	0x11
	.zero		1


	//   ....[40]....
        /*0388*/ 	.word	0x00001c40
        /*038c*/ 	.word	0x000000ff
        /*0390*/ 	.word	0x00000030
        /*0394*/ 	.short	0x010a
        /*0396*/ 	.byte	0x08
	.zero		1


	//   ....[41]....
        /*0398*/ 	.word	0x00001d80
        /*039c*/ 	.word	0x00000003
        /*03a0*/ 	.word	0x00000080
        /*03a4*/ 	.short	0x010a
        /*03a6*/ 	.byte	0xff
	.zero		1


	//   ....[42]....
        /*03a8*/ 	.word	0x00001ed0
        /*03ac*/ 	.word	0x00000000
        /*03b0*/ 	.word	0x00000000
        /*03b4*/ 	.short	0x0101
        /*03b6*/ 	.byte	0xff
	.zero		1


	//   ....[43]....
        /*03b8*/ 	.word	0x00002490
        /*03bc*/ 	.word	0x000000ff
        /*03c0*/ 	.word	0x00000000
        /*03c4*/ 	.short	0x010a
        /*03c6*/ 	.byte	0x04
	.zero		1


	//   ....[44]....
        /*03c8*/ 	.word	0x00002520
        /*03cc*/ 	.word	0x000000ff
        /*03d0*/ 	.word	0x00000000
        /*03d4*/ 	.short	0x010a
        /*03d6*/ 	.byte	0x05
	.zero		1


	//   ....[45]....
        /*03d8*/ 	.word	0x000025b0
        /*03dc*/ 	.word	0x000000ff
        /*03e0*/ 	.word	0x00000000
        /*03e4*/ 	.short	0x010a
        /*03e6*/ 	.byte	0x05
	.zero		1


	//   ....[46]....
        /*03e8*/ 	.word	0x00002640
        /*03ec*/ 	.word	0x000000ff
        /*03f0*/ 	.word	0x00000000
        /*03f4*/ 	.short	0x010a
        /*03f6*/ 	.byte	0x05
	.zero		1


	//   ....[47]....
        /*03f8*/ 	.word	0x000026d0
        /*03fc*/ 	.word	0x000000ff
        /*0400*/ 	.word	0x00000000
        /*0404*/ 	.short	0x010a
        /*0406*/ 	.byte	0x05
	.zero		1


	//   ....[48]....
        /*0408*/ 	.word	0x00002770
        /*040c*/ 	.word	0x00000000
        /*0410*/ 	.word	0x00000000
        /*0414*/ 	.short	0x010a
        /*0416*/ 	.byte	0xff
	.zero		1


	//   ....[49]....
        /*0418*/ 	.word	0x000028a0
        /*041c*/ 	.word	0x00000000
        /*0420*/ 	.word	0x000000e0
        /*0424*/ 	.short	0x010a
        /*0426*/ 	.byte	0xff
	.zero		1


	//   ....[50]....
        /*0428*/ 	.word	0x00002910
        /*042c*/ 	.word	0x00000004
        /*0430*/ 	.word	0x00000000
        /*0434*/ 	.short	0x0101
        /*0436*/ 	.byte	0xff
	.zero		1


	//   ....[51]....
        /*0438*/ 	.word	0x00002930
        /*043c*/ 	.word	0x000000ff
        /*0440*/ 	.word	0x00000090
        /*0444*/ 	.short	0x010a
        /*0446*/ 	.byte	0x04
	.zero		1


	//   ....[52]....
        /*0448*/ 	.word	0x00002a50
        /*044c*/ 	.word	0x00000000
        /*0450*/ 	.word	0x00000080
        /*0454*/ 	.short	0x010a
        /*0456*/ 	.byte	0xff
	.zero		1


	//   ....[53]....
        /*0458*/ 	.word	0x00002b50
        /*045c*/ 	.word	0x00000000
        /*0460*/ 	.word	0x00000000
        /*0464*/ 	.short	0x0101
        /*0466*/ 	.byte	0xff
	.zero		1


	//   ....[54]....
        /*0468*/ 	.word	0x00002be0
        /*046c*/ 	.word	0x000000ff
        /*0470*/ 	.word	0x00000090
        /*0474*/ 	.short	0x0106
        /*0476*/ 	.byte	0x04
	.zero		1


	//   ....[55]....
        /*0478*/ 	.word	0x00002c00
        /*047c*/ 	.word	0x000000ff
        /*0480*/ 	.word	0x00000090
        /*0484*/ 	.short	0x010a
        /*0486*/ 	.byte	0x04
	.zero		1


	//   ....[56]....
        /*0488*/ 	.word	0x00002c90
        /*048c*/ 	.word	0x000000ff
        /*0490*/ 	.word	0x00000090
        /*0494*/ 	.short	0x0106
        /*0496*/ 	.byte	0x07
	.zero		1


	//   ....[57]....
        /*0498*/ 	.word	0x00002cd0
        /*049c*/ 	.word	0x00000000
        /*04a0*/ 	.word	0x00000090
        /*04a4*/ 	.short	0x010a
        /*04a6*/ 	.byte	0xff
	.zero		1


	//   ....[58]....
        /*04a8*/ 	.word	0x00003210
        /*04ac*/ 	.word	0x00000000
        /*04b0*/ 	.word	0x00000080
        /*04b4*/ 	.short	0x010a
        /*04b6*/ 	.byte	0xff
	.zero		1


	//   ....[59]....
        /*04b8*/ 	.word	0x00003320
        /*04bc*/ 	.word	0x00000003
        /*04c0*/ 	.word	0x00000000
        /*04c4*/ 	.short	0x0101
        /*04c6*/ 	.byte	0xff
	.zero		1


	//   ....[60]....
        /*04c8*/ 	.word	0x00003330
        /*04cc*/ 	.word	0x000000ff
        /*04d0*/ 	.word	0x00000000
        /*04d4*/ 	.short	0x010a
        /*04d6*/ 	.byte	0x05
	.zero		1


	//   ....[61]....
        /*04d8*/ 	.word	0x00003350
        /*04dc*/ 	.word	0x000000ff
        /*04e0*/ 	.word	0x000000c0
        /*04e4*/ 	.short	0x010a
        /*04e6*/ 	.byte	0x1d
	.zero		1


	//   ....[62]....
        /*04e8*/ 	.word	0x00003420
        /*04ec*/ 	.word	0x000000ff
        /*04f0*/ 	.word	0x00000000
        /*04f4*/ 	.short	0x010a
        /*04f6*/ 	.byte	0x07
	.zero		1


	//   ....[63]....
        /*04f8*/ 	.word	0x00003560
        /*04fc*/ 	.word	0x000000ff
        /*0500*/ 	.word	0x00000000
        /*0504*/ 	.short	0x010a
        /*0506*/ 	.byte	0x06
	.zero		1


	//   ....[64]....
        /*0508*/ 	.word	0x000037f0
        /*050c*/ 	.word	0x000000ff
        /*0510*/ 	.word	0x00000000
        /*0514*/ 	.short	0x010a
        /*0516*/ 	.byte	0x04
	.zero		1


	//   ....[65]....
        /*0518*/ 	.word	0x00003880
        /*051c*/ 	.word	0x000000ff
        /*0520*/ 	.word	0x00000000
        /*0524*/ 	.short	0x010a
        /*0526*/ 	.byte	0x05
	.zero		1


	//   ....[66]....
        /*0528*/ 	.word	0x00003910
        /*052c*/ 	.word	0x000000ff
        /*0530*/ 	.word	0x00000000
        /*0534*/ 	.short	0x010a
        /*0536*/ 	.byte	0x05
	.zero		1


	//   ....[67]....
        /*0538*/ 	.word	0x000039a0
        /*053c*/ 	.word	0x000000ff
        /*0540*/ 	.word	0x00000000
        /*0544*/ 	.short	0x010a
        /*0546*/ 	.byte	0x04
	.zero		1


	//   ....[68]....
        /*0548*/ 	.word	0x00003e80
        /*054c*/ 	.word	0x00000003
        /*0550*/ 	.word	0x00000080
        /*0554*/ 	.short	0x010a
        /*0556*/ 	.byte	0xff
	.zero		1


	//   ....[69]....
        /*0558*/ 	.word	0x00003ff0
        /*055c*/ 	.word	0x00000000
        /*0560*/ 	.word	0x00000000
        /*0564*/ 	.short	0x0101
        /*0566*/ 	.byte	0xff
	.zero		1


	//   ....[70]....
        /*0568*/ 	.word	0x000044b0
        /*056c*/ 	.word	0x000000ff
        /*0570*/ 	.word	0x00000078
        /*0574*/ 	.short	0x010a
        /*0576*/ 	.byte	0x15
	.zero		1


	//   ....[71]....
        /*0578*/ 	.word	0x00004650
        /*057c*/ 	.word	0x000000ff
        /*0580*/ 	.word	0x00000068
        /*0584*/ 	.short	0x010a
        /*0586*/ 	.byte	0x15
	.zero		1


	//   ....[72]....
        /*0588*/ 	.word	0x00004a10
        /*058c*/ 	.word	0x000000ff
        /*0590*/ 	.word	0x00000060
        /*0594*/ 	.short	0x010b
        /*0596*/ 	.byte	0x15
	.zero		1


	//   ....[73]....
        /*0598*/ 	.word	0x00004a20
        /*059c*/ 	.word	0x000000ff
        /*05a0*/ 	.word	0x00000000
        /*05a4*/ 	.short	0x0101
        /*05a6*/ 	.byte	0x27
	.zero		1


	//   ....[74]....
        /*05a8*/ 	.word	0x00004a60
        /*05ac*/ 	.word	0x00000000
        /*05b0*/ 	.word	0x00000068
        /*05b4*/ 	.short	0x010a
        /*05b6*/ 	.byte	0xff
	.zero		1


	//   ....[75]....
        /*05b8*/ 	.word	0x00004cc0
        /*05bc*/ 	.word	0x000000ff
        /*05c0*/ 	.word	0x00000080
        /*05c4*/ 	.short	0x010a
        /*05c6*/ 	.byte	0x04
	.zero		1


	//   ....[76]....
        /*05c8*/ 	.word	0x00004d80
        /*05cc*/ 	.word	0x000000ff
        /*05d0*/ 	.word	0x00000000
        /*05d4*/ 	.short	0x0101
        /*05d6*/ 	.byte	0x04
	.zero		1


	//   ....[77]....
        /*05d8*/ 	.word	0x00005820
        /*05dc*/ 	.word	0x000000ff
        /*05e0*/ 	.word	0x00000060
        /*05e4*/ 	.short	0x010a
        /*05e6*/ 	.byte	0x2f
	.zero		1


	//   ....[78]....
        /*05e8*/ 	.word	0x00005840
        /*05ec*/ 	.word	0x000000ff
        /*05f0*/ 	.word	0x000000a0
        /*05f4*/ 	.short	0x010a
        /*05f6*/ 	.byte	0x30
	.zero		1


	//   ....[79]....
        /*05f8*/ 	.word	0x000058e0
        /*05fc*/ 	.word	0x000000ff
        /*0600*/ 	.word	0x00000060
        /*0604*/ 	.short	0x010a
        /*0606*/ 	.byte	0x2f
	.zero		1


	//   ....[80]....
        /*0608*/ 	.word	0x00005bc0
        /*060c*/ 	.word	0x000000ff
        /*0610*/ 	.word	0x00000000
        /*0614*/ 	.short	0x0101
        /*0616*/ 	.byte	0x04
	.zero		1


	//   ....[81]....
        /*0618*/ 	.word	0x00005c30
        /*061c*/ 	.word	0x000000ff
        /*0620*/ 	.word	0x000000a0
        /*0624*/ 	.short	0x010a
        /*0626*/ 	.byte	0x30
	.zero		1


	//   ....[82]....
        /*0628*/ 	.word	0x00006960
        /*062c*/ 	.word	0x000000ff
        /*0630*/ 	.word	0x00000000
        /*0634*/ 	.short	0x0101
        /*0636*/ 	.byte	0x04
	.zero		1


	//   ....[83]....
        /*0638*/ 	.word	0x00008760
        /*063c*/ 	.word	0x00000003
        /*0640*/ 	.word	0x000000f0
        /*0644*/ 	.short	0x010a
        /*0646*/ 	.byte	0xff
	.zero		1


	//   ....[84]....
        /*0648*/ 	.word	0x000087c0
        /*064c*/ 	.word	0x00000000
        /*0650*/ 	.word	0x00000030
        /*0654*/ 	.short	0x010a
        /*0656*/ 	.byte	0xff
	.zero		1


	//   ....[85]....
        /*0658*/ 	.word	0x00008820
        /*065c*/ 	.word	0x00000000
        /*0660*/ 	.word	0x00000030
        /*0664*/ 	.short	0x010a
        /*0666*/ 	.byte	0xff
	.zero		1


	//   ....[86]....
        /*0668*/ 	.word	0x00008870
        /*066c*/ 	.word	0x00000003
        /*0670*/ 	.word	0x00000080
        /*0674*/ 	.short	0x010a
        /*0676*/ 	.byte	0xff
	.zero		1


	//   ....[87]....
        /*0678*/ 	.word	0x000088d0
        /*067c*/ 	.word	0x00000000
        /*0680*/ 	.word	0x00000000
        /*0684*/ 	.short	0x010a
        /*0686*/ 	.byte	0xff
	.zero		1


	//   ....[88]....
        /*0688*/ 	.word	0x00008930
        /*068c*/ 	.word	0x00000000
        /*0690*/ 	.word	0x00000000
        /*0694*/ 	.short	0x010a
        /*0696*/ 	.byte	0xff
	.zero		1


	//   ....[89]....
        /*0698*/ 	.word	0x00008990
        /*069c*/ 	.word	0x00000000
        /*06a0*/ 	.word	0x00000000
        /*06a4*/ 	.short	0x010a
        /*06a6*/ 	.byte	0xff
	.zero		1


	//   ....[90]....
        /*06a8*/ 	.word	0x000089f0
        /*06ac*/ 	.word	0x00000000
        /*06b0*/ 	.word	0x00000000
        /*06b4*/ 	.short	0x010a
        /*06b6*/ 	.byte	0xff
	.zero		1


	//   ....[91]....
        /*06b8*/ 	.word	0x00008a50
        /*06bc*/ 	.word	0x00000000
        /*06c0*/ 	.word	0x00000000
        /*06c4*/ 	.short	0x010a
        /*06c6*/ 	.byte	0xff
	.zero		1


	//   ....[92]....
        /*06c8*/ 	.word	0x00008aa0
        /*06cc*/ 	.word	0x00000000
        /*06d0*/ 	.word	0x000000e0
        /*06d4*/ 	.short	0x010a
        /*06d6*/ 	.byte	0xff
	.zero		1


	//   ....[93]....
        /*06d8*/ 	.word	0x00008b00
        /*06dc*/ 	.word	0x00000000
        /*06e0*/ 	.word	0x00000090
        /*06e4*/ 	.short	0x010a
        /*06e6*/ 	.byte	0xff
	.zero		1


	//   ....[94]....
        /*06e8*/ 	.word	0x00008b50
        /*06ec*/ 	.word	0x00000000
        /*06f0*/ 	.word	0x00000080
        /*06f4*/ 	.short	0x010a
        /*06f6*/ 	.byte	0xff
	.zero		1


	//   ....[95]....
        /*06f8*/ 	.word	0x00008bb0
        /*06fc*/ 	.word	0x00000000
        /*0700*/ 	.word	0x00000090
        /*0704*/ 	.short	0x010a
        /*0706*/ 	.byte	0xff
	.zero		1


	//   ....[96]....
        /*0708*/ 	.word	0x00008c00
        /*070c*/ 	.word	0x00000000
        /*0710*/ 	.word	0x00000080
        /*0714*/ 	.short	0x010a
        /*0716*/ 	.byte	0xff
	.zero		1


	//   ....[97]....
        /*0718*/ 	.word	0x00008c60
        /*071c*/ 	.word	0x00000003
        /*0720*/ 	.word	0x000000c0
        /*0724*/ 	.short	0x010a
        /*0726*/ 	.byte	0xff
	.zero		1


	//   ....[98]....
        /*0728*/ 	.word	0x00008cc0
        /*072c*/ 	.word	0x00000000
        /*0730*/ 	.word	0x00000000
        /*0734*/ 	.short	0x010a
        /*0736*/ 	.byte	0xff
	.zero		1


	//   ....[99]....
        /*0738*/ 	.word	0x00008d20
        /*073c*/ 	.word	0x00000000
        /*0740*/ 	.word	0x00000000
        /*0744*/ 	.short	0x010a
        /*0746*/ 	.byte	0xff
	.zero		1


	//   ....[100]....
        /*0748*/ 	.word	0x00008d80
        /*074c*/ 	.word	0x00000000
        /*0750*/ 	.word	0x00000000
        /*0754*/ 	.short	0x010a
        /*0756*/ 	.byte	0xff
	.zero		1


	//   ....[101]....
        /*0758*/ 	.word	0x00008de0
        /*075c*/ 	.word	0x00000000
        /*0760*/ 	.word	0x00000000
        /*0764*/ 	.short	0x010a
        /*0766*/ 	.byte	0xff
	.zero		1


	//   ....[102]....
        /*0768*/ 	.word	0x00008e40
        /*076c*/ 	.word	0x00000000
        /*0770*/ 	.word	0x00000000
        /*0774*/ 	.short	0x010a
        /*0776*/ 	.byte	0xff
	.zero		1


	//   ....[103]....
        /*0778*/ 	.word	0x00008e90
        /*077c*/ 	.word	0x00000003
        /*0780*/ 	.word	0x00000080
        /*0784*/ 	.short	0x010a
        /*0786*/ 	.byte	0xff
	.zero		1


	//   ....[104]....
        /*0788*/ 	.word	0x00008ef0
        /*078c*/ 	.word	0x00000000
        /*0790*/ 	.word	0x00000078
        /*0794*/ 	.short	0x010a
        /*0796*/ 	.byte	0xff
	.zero		1


	//   ....[105]....
        /*0798*/ 	.word	0x00008f50
        /*079c*/ 	.word	0x00000003
        /*07a0*/ 	.word	0x00000068
        /*07a4*/ 	.short	0x010a
        /*07a6*/ 	.byte	0xff
	.zero		1


	//   ....[106]....
        /*07a8*/ 	.word	0x00008fb0
        /*07ac*/ 	.word	0x00000000
        /*07b0*/ 	.word	0x00000080
        /*07b4*/ 	.short	0x010a
        /*07b6*/ 	.byte	0xff
	.zero		1


	//   ....[107]....
        /*07b8*/ 	.word	0x00009010
        /*07bc*/ 	.word	0x00000003
        /*07c0*/ 	.word	0x00000060
        /*07c4*/ 	.short	0x010a
        /*07c6*/ 	.byte	0xff
	.zero		1


	//   ....[108]....
        /*07c8*/ 	.word	0x00009070
        /*07cc*/ 	.word	0x00000003
        /*07d0*/ 	.word	0x000000a0
        /*07d4*/ 	.short	0x010a
        /*07d6*/ 	.byte	0xff
	.zero		1


	//----- nvinfo : EIATTR_NUM_MBARRIERS
	.align		4
.L_44:
        /*07d8*/ 	.byte	0x03, 0x38
        /*07da*/ 	.short	0x0020


	//----- nvinfo : EIATTR_EXIT_INSTR_OFFSETS
	.align		4
        /*07dc*/ 	.byte	0x04, 0x1c
        /*07de*/ 	.short	(.L_46 - .L_45)


	//   ....[0]....
.L_45:
        /*07e0*/ 	.word	0x000027a0


	//   ....[1]....
        /*07e4*/ 	.word	0x00002ca0


	//   ....[2]....
        /*07e8*/ 	.word	0x00002d00


	//   ....[3]....
        /*07ec*/ 	.word	0x00003c00


	//   ....[4]....
        /*07f0*/ 	.word	0x00004a90


	//   ....[5]....
        /*07f4*/ 	.word	0x00004ad0


	//   ....[6]....
        /*07f8*/ 	.word	0x00008750


	//----- nvinfo : EIATTR_MAX_THREADS
	.align		4
.L_46:
        /*07fc*/ 	.byte	0x04, 0x05
        /*07fe*/ 	.short	(.L_48 - .L_47)
.L_47:
        /*0800*/ 	.word	0x00000100
        /*0804*/ 	.word	0x00000001
        /*0808*/ 	.word	0x00000001


	//----- nvinfo : EIATTR_CRS_STACK_SIZE
	.align		4
.L_48:
        /*080c*/ 	.byte	0x04, 0x1e
        /*080e*/ 	.short	(.L_50 - .L_49)
.L_49:
        /*0810*/ 	.word	0x00000000


	//----- nvinfo : EIATTR_CBANK_PARAM_SIZE
	.align		4
.L_50:
        /*0814*/ 	.byte	0x03, 0x19
        /*0816*/ 	.short	0x0800


	//----- nvinfo : EIATTR_PARAM_CBANK
	.align		4
        /*0818*/ 	.byte	0x04, 0x0a
        /*081a*/ 	.short	(.L_52 - .L_51)
	.align		4
.L_51:
        /*081c*/ 	.word	index@(.nv.constant0._ZN7cutlass13device_kernelINS_4gemm6kernel13GemmUniversalIN4cute5tupleIJiiiiEEENS1_10collective13CollectiveMmaINS1_35MainloopSm100TmaUmmaWarpSpecializedILi6ELi2ELi4ENS5_IJNS4_1CILi1EEESB_SB_EEEEENS5_IJNSA_ILi128EEENSA_ILi112EEESE_EEENS_12float_e4m3_tENS5_IJlSB_lEEESH_SI_NS4_8TiledMMAINS4_8MMA_AtomIJNS4_10MMA_TraitsINS4_19SM100_MMA_F8F6F4_SSEJSH_SH_fSE_SF_NS4_17integral_constantINS4_4UMMA5MajorELSP_0EEESQ_NSN_INSO_7ScaleInELSR_0EEESS_EEEEEENS4_6LayoutISC_NS5_IJNSA_ILi0EEESW_SW_EEEEENS5_IJNS4_10UnderscoreESZ_SZ_EEEEENS4_13SM90_TMA_LOADENS4_14ComposedLayoutINS4_7SwizzleILi3ELi4ELi3EEENS4_18smem_ptr_flag_bitsILi8EEENSV_INS5_IJNSA_ILi8EEESE_EEENS5_IJSE_SB_EEEEEEEvNS4_8identityES12_S1C_vS1D_EENS_8epilogue10collective18CollectiveEpilogueINS1F_23Sm100TmaWarpSpecializedILi1ELi1ELi112ELb0ELb0EEEJSG_NS5_IJNSV_ISE_SB_EENSV_ISF_SB_EEEEESH_SI_SH_SI_NS1F_6fusion15FusionCallbacksIS1J_NS1N_17LinearCombinationISH_fSH_fLNS_15FloatRoundStyleE2EEESG_S1M_JEEENS4_5SM1004TMEM4LOAD26SM100_TMEM_LOAD_32dp32b16xES12_NS13_INS14_ILi0ELi4ELi3EEES17_NSV_INS5_IJS18_NSA_ILi16EEEEEENS5_IJS1Y_SB_EEEEEEENS4_39AutoVectorizingCopyWithAssumedAlignmentILi128EEENS4_14SM90_TMA_STOREES22_S24_S24_EEEvvEEEEvNT_6ParamsE)
        /*0820*/ 	.short	0x0380
        /*0822*/ 	.short	0x0800


	//----- nvinfo : EIATTR_SW_WAR
	.align		4
.L_52:
        /*0824*/ 	.byte	0x04, 0x36
        /*0826*/ 	.short	(.L_54 - .L_53)
.L_53:
        /*0828*/ 	.word	0x00000008
.L_54:


//--------------------- .nv.callgraph             --------------------------
	.section	.nv.callgraph,"",@"SHT_CUDA_CALLGRAPH"
	.align	4
	.sectionentsize	8
	.align		4
        /*0000*/ 	.word	0x00000000
	.align		4
        /*0004*/ 	.word	0xffffffff
	.align		4
        /*0008*/ 	.word	index@(_ZN7cutlass13device_kernelINS_4gemm6kernel13GemmUniversalIN4cute5tupleIJiiiiEEENS1_10collective13CollectiveMmaINS1_35MainloopSm100TmaUmmaWarpSpecializedILi6ELi2ELi4ENS5_IJNS4_1CILi1EEESB_SB_EEEEENS5_IJNSA_ILi128EEENSA_ILi112EEESE_EEENS_12float_e4m3_tENS5_IJlSB_lEEESH_SI_NS4_8TiledMMAINS4_8MMA_AtomIJNS4_10MMA_TraitsINS4_19SM100_MMA_F8F6F4_SSEJSH_SH_fSE_SF_NS4_17integral_constantINS4_4UMMA5MajorELSP_0EEESQ_NSN_INSO_7ScaleInELSR_0EEESS_EEEEEENS4_6LayoutISC_NS5_IJNSA_ILi0EEESW_SW_EEEEENS5_IJNS4_10UnderscoreESZ_SZ_EEEEENS4_13SM90_TMA_LOADENS4_14ComposedLayoutINS4_7SwizzleILi3ELi4ELi3EEENS4_18smem_ptr_flag_bitsILi8EEENSV_INS5_IJNSA_ILi8EEESE_EEENS5_IJSE_SB_EEEEEEEvNS4_8identityES12_S1C_vS1D_EENS_8epilogue10collective18CollectiveEpilogueINS1F_23Sm100TmaWarpSpecializedILi1ELi1ELi112ELb0ELb0EEEJSG_NS5_IJNSV_ISE_SB_EENSV_ISF_SB_EEEEESH_SI_SH_SI_NS1F_6fusion15FusionCallbacksIS1J_NS1N_17LinearCombinationISH_fSH_fLNS_15FloatRoundStyleE2EEESG_S1M_JEEENS4_5SM1004TMEM4LOAD26SM100_TMEM_LOAD_32dp32b16xES12_NS13_INS14_ILi0ELi4ELi3EEES17_NSV_INS5_IJS18_NSA_ILi16EEEEEENS5_IJS1Y_SB_EEEEEEENS4_39AutoVectorizingCopyWithAssumedAlignmentILi128EEENS4_14SM90_TMA_STOREES22_S24_S24_EEEvvEEEEvNT_6ParamsE)
	.align		4
        /*000c*/ 	.word	index@(__assertfail)
	.align		4
        /*0010*/ 	.word	0x00000000
	.align		4
        /*0014*/ 	.word	0xfffffffe
	.align		4
        /*0018*/ 	.word	0x00000000
	.align		4
        /*001c*/ 	.word	0xfffffffd
	.align		4
        /*0020*/ 	.word	0x00000000
	.align		4
        /*0024*/ 	.word	0xfffffffc


//--------------------- .nv.constant4             --------------------------
	.section	.nv.constant4,"a",@progbits
	.align	8
	.align		8
.nv.constant4:
        /*0000*/ 	.dword	__assertfail
	.align		8
        /*0008*/ 	.dword	__unnamed_1
	.align		8
        /*0010*/ 	.dword	_ZN40_INTERNAL_85d55ab6_4_k_cu_39c627b0_299474cuda3std3__45__cpo5beginE
	.align		8
        /*0018*/ 	.dword	_ZN40_INTERNAL_85d55ab6_4_k_cu_39c627b0_299474cuda3std3__45__cpo3endE
	.align		8
        /*0020*/ 	.dword	_ZN40_INTERNAL_85d55ab6_4_k_cu_39c627b0_299474cuda3std3__45__cpo6cbeginE
	.align		8
        /*0028*/ 	.dword	_ZN40_INTERNAL_85d55ab6_4_k_cu_39c627b0_299474cuda3std3__45__cpo4cendE
	.align		8
        /*0030*/ 	.dword	_ZN40_INTERNAL_85d55ab6_4_k_cu_39c627b0_299474cuda3std3__442_GLOBAL__N__85d55ab6_4_k_cu_39c627b0_299476ignoreE
	.align		8
        /*0038*/ 	.dword	_ZN40_INTERNAL_85d55ab6_4_k_cu_39c627b0_299474cuda3std3__419piecewise_constructE
	.align		8
        /*0040*/ 	.dword	_ZN40_INTERNAL_85d55ab6_4_k_cu_39c627b0_299474cuda3std3__48in_placeE
	.align		8
        /*0048*/ 	.dword	_ZN40_INTERNAL_85d55ab6_4_k_cu_39c627b0_299474cuda3std6ranges3__45__cpo4swapE
	.align		8
        /*0050*/ 	.dword	_ZN40_INTERNAL_85d55ab6_4_k_cu_39c627b0_299474cuda3std6ranges3__45__cpo9iter_moveE
	.align		8
        /*0058*/ 	.dword	_ZN40_INTERNAL_85d55ab6_4_k_cu_39c627b0_299474cute7productE
	.align		8
        /*0060*/ 	.dword	_ZN40_INTERNAL_85d55ab6_4_k_cu_39c627b0_299474cute1_E
	.align		8
        /*0068*/ 	.dword	$str$25
	.align		8
        /*0070*/ 	.dword	$str$26


//--------------------- .text._ZN7cutlass13device_kernelINS_4gemm6kernel13GemmUniversalIN4cute5tupleIJiiiiEEENS1_10collective13CollectiveMmaINS1_35MainloopSm100TmaUmmaWarpSpecializedILi6ELi2ELi4ENS5_IJNS4_1CILi1EEESB_SB_EEEEENS5_IJNSA_ILi128EEENSA_ILi112EEESE_EEENS_12float_e4m3_tENS5_IJlSB_lEEESH_SI_NS4_8TiledMMAINS4_8MMA_AtomIJNS4_10MMA_TraitsINS4_19SM100_MMA_F8F6F4_SSEJSH_SH_fSE_SF_NS4_17integral_constantINS4_4UMMA5MajorELSP_0EEESQ_NSN_INSO_7ScaleInELSR_0EEESS_EEEEEENS4_6LayoutISC_NS5_IJNSA_ILi0EEESW_SW_EEEEENS5_IJNS4_10UnderscoreESZ_SZ_EEEEENS4_13SM90_TMA_LOADENS4_14ComposedLayoutINS4_7SwizzleILi3ELi4ELi3EEENS4_18smem_ptr_flag_bitsILi8EEENSV_INS5_IJNSA_ILi8EEESE_EEENS5_IJSE_SB_EEEEEEEvNS4_8identityES12_S1C_vS1D_EENS_8epilogue10collective18CollectiveEpilogueINS1F_23Sm100TmaWarpSpecializedILi1ELi1ELi112ELb0ELb0EEEJSG_NS5_IJNSV_ISE_SB_EENSV_ISF_SB_EEEEESH_SI_SH_SI_NS1F_6fusion15FusionCallbacksIS1J_NS1N_17LinearCombinationISH_fSH_fLNS_15FloatRoundStyleE2EEESG_S1M_JEEENS4_5SM1004TMEM4LOAD26SM100_TMEM_LOAD_32dp32b16xES12_NS13_INS14_ILi0ELi4ELi3EEES17_NSV_INS5_IJS18_NSA_ILi16EEEEEENS5_IJS1Y_SB_EEEEEEENS4_39AutoVectorizingCopyWithAssumedAlignmentILi128EEENS4_14SM90_TMA_STOREES22_S24_S24_EEEvvEEEEvNT_6ParamsE --------------------------
	.section	.text._ZN7cutlass13device_kernelINS_4gemm6kernel13GemmUniversalIN4cute5tupleIJiiiiEEENS1_10collective13CollectiveMmaINS1_35MainloopSm100TmaUmmaWarpSpecializedILi6ELi2ELi4ENS5_IJNS4_1CILi1EEESB_SB_EEEEENS5_IJNSA_ILi128EEENSA_ILi112EEESE_EEENS_12float_e4m3_tENS5_IJlSB_lEEESH_SI_NS4_8TiledMMAINS4_8MMA_AtomIJNS4_10MMA_TraitsINS4_19SM100_MMA_F8F6F4_SSEJSH_SH_fSE_SF_NS4_17integral_constantINS4_4UMMA5MajorELSP_0EEESQ_NSN_INSO_7ScaleInELSR_0EEESS_EEEEEENS4_6LayoutISC_NS5_IJNSA_ILi0EEESW_SW_EEEEENS5_IJNS4_10UnderscoreESZ_SZ_EEEEENS4_13SM90_TMA_LOADENS4_14ComposedLayoutINS4_7SwizzleILi3ELi4ELi3EEENS4_18smem_ptr_flag_bitsILi8EEENSV_INS5_IJNSA_ILi8EEESE_EEENS5_IJSE_SB_EEEEEEEvNS4_8identityES12_S1C_vS1D_EENS_8epilogue10collective18CollectiveEpilogueINS1F_23Sm100TmaWarpSpecializedILi1ELi1ELi112ELb0ELb0EEEJSG_NS5_IJNSV_ISE_SB_EENSV_ISF_SB_EEEEESH_SI_SH_SI_NS1F_6fusion15FusionCallbacksIS1J_NS1N_17LinearCombinationISH_fSH_fLNS_15FloatRoundStyleE2EEESG_S1M_JEEENS4_5SM1004TMEM4LOAD26SM100_TMEM_LOAD_32dp32b16xES12_NS13_INS14_ILi0ELi4ELi3EEES17_NSV_INS5_IJS18_NSA_ILi16EEEEEENS5_IJS1Y_SB_EEEEEEENS4_39AutoVectorizingCopyWithAssumedAlignmentILi128EEENS4_14SM90_TMA_STOREES22_S24_S24_EEEvvEEEEvNT_6ParamsE,"ax",@progbits
	.align	128
.text._ZN7cutlass13device_kernelINS_4gemm6kernel13GemmUniversalIN4cute5tupleIJiiiiEEENS1_10collective13CollectiveMmaINS1_35MainloopSm100TmaUmmaWarpSpecializedILi6ELi2ELi4ENS5_IJNS4_1CILi1EEESB_SB_EEEEENS5_IJNSA_ILi128EEENSA_ILi112EEESE_EEENS_12float_e4m3_tENS5_IJlSB_lEEESH_SI_NS4_8TiledMMAINS4_8MMA_AtomIJNS4_10MMA_TraitsINS4_19SM100_MMA_F8F6F4_SSEJSH_SH_fSE_SF_NS4_17integral_constantINS4_4UMMA5MajorELSP_0EEESQ_NSN_INSO_7ScaleInELSR_0EEESS_EEEEEENS4_6LayoutISC_NS5_IJNSA_ILi0EEESW_SW_EEEEENS5_IJNS4_10UnderscoreESZ_SZ_EEEEENS4_13SM90_TMA_LOADENS4_14ComposedLayoutINS4_7SwizzleILi3ELi4ELi3EEENS4_18smem_ptr_flag_bitsILi8EEENSV_INS5_IJNSA_ILi8EEESE_EEENS5_IJSE_SB_EEEEEEEvNS4_8identityES12_S1C_vS1D_EENS_8epilogue10collective18CollectiveEpilogueINS1F_23Sm100TmaWarpSpecializedILi1ELi1ELi112ELb0ELb0EEEJSG_NS5_IJNSV_ISE_SB_EENSV_ISF_SB_EEEEESH_SI_SH_SI_NS1F_6fusion15FusionCallbacksIS1J_NS1N_17LinearCombinationISH_fSH_fLNS_15FloatRoundStyleE2EEESG_S1M_JEEENS4_5SM1004TMEM4LOAD26SM100_TMEM_LOAD_32dp32b16xES12_NS13_INS14_ILi0ELi4ELi3EEES17_NSV_INS5_IJS18_NSA_ILi16EEEEEENS5_IJS1Y_SB_EEEEEEENS4_39AutoVectorizingCopyWithAssumedAlignmentILi128EEENS4_14SM90_TMA_STOREES22_S24_S24_EEEvvEEEEvNT_6ParamsE:
        .type           _ZN7cutlass13device_kernelINS_4gemm6kernel13GemmUniversalIN4cute5tupleIJiiiiEEENS1_10collective13CollectiveMmaINS1_35MainloopSm100TmaUmmaWarpSpecializedILi6ELi2ELi4ENS5_IJNS4_1CILi1EEESB_SB_EEEEENS5_IJNSA_ILi128EEENSA_ILi112EEESE_EEENS_12float_e4m3_tENS5_IJlSB_lEEESH_SI_NS4_8TiledMMAINS4_8MMA_AtomIJNS4_10MMA_TraitsINS4_19SM100_MMA_F8F6F4_SSEJSH_SH_fSE_SF_NS4_17integral_constantINS4_4UMMA5MajorELSP_0EEESQ_NSN_INSO_7ScaleInELSR_0EEESS_EEEEEENS4_6LayoutISC_NS5_IJNSA_ILi0EEESW_SW_EEEEENS5_IJNS4_10UnderscoreESZ_SZ_EEEEENS4_13SM90_TMA_LOADENS4_14ComposedLayoutINS4_7SwizzleILi3ELi4ELi3EEENS4_18smem_ptr_flag_bitsILi8EEENSV_INS5_IJNSA_ILi8EEESE_EEENS5_IJSE_SB_EEEEEEEvNS4_8identityES12_S1C_vS1D_EENS_8epilogue10collective18CollectiveEpilogueINS1F_23Sm100TmaWarpSpecializedILi1ELi1ELi112ELb0ELb0EEEJSG_NS5_IJNSV_ISE_SB_EENSV_ISF_SB_EEEEESH_SI_SH_SI_NS1F_6fusion15FusionCallbacksIS1J_NS1N_17LinearCombinationISH_fSH_fLNS_15FloatRoundStyleE2EEESG_S1M_JEEENS4_5SM1004TMEM4LOAD26SM100_TMEM_LOAD_32dp32b16xES12_NS13_INS14_ILi0ELi4ELi3EEES17_NSV_INS5_IJS18_NSA_ILi16EEEEEENS5_IJS1Y_SB_EEEEEEENS4_39AutoVectorizingCopyWithAssumedAlignmentILi128EEENS4_14SM90_TMA_STOREES22_S24_S24_EEEvvEEEEvNT_6ParamsE,@function
        .size           _ZN7cutlass13device_kernelINS_4gemm6kernel13GemmUniversalIN4cute5tupleIJiiiiEEENS1_10collective13CollectiveMmaINS1_35MainloopSm100TmaUmmaWarpSpecializedILi6ELi2ELi4ENS5_IJNS4_1CILi1EEESB_SB_EEEEENS5_IJNSA_ILi128EEENSA_ILi112EEESE_EEENS_12float_e4m3_tENS5_IJlSB_lEEESH_SI_NS4_8TiledMMAINS4_8MMA_AtomIJNS4_10MMA_TraitsINS4_19SM100_MMA_F8F6F4_SSEJSH_SH_fSE_SF_NS4_17integral_constantINS4_4UMMA5MajorELSP_0EEESQ_NSN_INSO_7ScaleInELSR_0EEESS_EEEEEENS4_6LayoutISC_NS5_IJNSA_ILi0EEESW_SW_EEEEENS5_IJNS4_10UnderscoreESZ_SZ_EEEEENS4_13SM90_TMA_LOADENS4_14ComposedLayoutINS4_7SwizzleILi3ELi4ELi3EEENS4_18smem_ptr_flag_bitsILi8EEENSV_INS5_IJNSA_ILi8EEESE_EEENS5_IJSE_SB_EEEEEEEvNS4_8identityES12_S1C_vS1D_EENS_8epilogue10collective18CollectiveEpilogueINS1F_23Sm100TmaWarpSpecializedILi1ELi1ELi112ELb0ELb0EEEJSG_NS5_IJNSV_ISE_SB_EENSV_ISF_SB_EEEEESH_SI_SH_SI_NS1F_6fusion15FusionCallbacksIS1J_NS1N_17LinearCombinationISH_fSH_fLNS_15FloatRoundStyleE2EEESG_S1M_JEEENS4_5SM1004TMEM4LOAD26SM100_TMEM_LOAD_32dp32b16xES12_NS13_INS14_ILi0ELi4ELi3EEES17_NSV_INS5_IJS18_NSA_ILi16EEEEEENS5_IJS1Y_SB_EEEEEEENS4_39AutoVectorizingCopyWithAssumedAlignmentILi128EEENS4_14SM90_TMA_STOREES22_S24_S24_EEEvvEEEEvNT_6ParamsE,(.L_x_138 - _ZN7cutlass13device_kernelINS_4gemm6kernel13GemmUniversalIN4cute5tupleIJiiiiEEENS1_10collective13CollectiveMmaINS1_35MainloopSm100TmaUmmaWarpSpecializedILi6ELi2ELi4ENS5_IJNS4_1CILi1EEESB_SB_EEEEENS5_IJNSA_ILi128EEENSA_ILi112EEESE_EEENS_12float_e4m3_tENS5_IJlSB_lEEESH_SI_NS4_8TiledMMAINS4_8MMA_AtomIJNS4_10MMA_TraitsINS4_19SM100_MMA_F8F6F4_SSEJSH_SH_fSE_SF_NS4_17integral_constantINS4_4UMMA5MajorELSP_0EEESQ_NSN_INSO_7ScaleInELSR_0EEESS_EEEEEENS4_6LayoutISC_NS5_IJNSA_ILi0EEESW_SW_EEEEENS5_IJNS4_10UnderscoreESZ_SZ_EEEEENS4_13SM90_TMA_LOADENS4_14ComposedLayoutINS4_7SwizzleILi3ELi4ELi3EEENS4_18smem_ptr_flag_bitsILi8EEENSV_INS5_IJNSA_ILi8EEESE_EEENS5_IJSE_SB_EEEEEEEvNS4_8identityES12_S1C_vS1D_EENS_8epilogue10collective18CollectiveEpilogueINS1F_23Sm100TmaWarpSpecializedILi1ELi1ELi112ELb0ELb0EEEJSG_NS5_IJNSV_ISE_SB_EENSV_ISF_SB_EEEEESH_SI_SH_SI_NS1F_6fusion15FusionCallbacksIS1J_NS1N_17LinearCombinationISH_fSH_fLNS_15FloatRoundStyleE2EEESG_S1M_JEEENS4_5SM1004TMEM4LOAD26SM100_TMEM_LOAD_32dp32b16xES12_NS13_INS14_ILi0ELi4ELi3EEES17_NSV_INS5_IJS18_NSA_ILi16EEEEEENS5_IJS1Y_SB_EEEEEEENS4_39AutoVectorizingCopyWithAssumedAlignmentILi128EEENS4_14SM90_TMA_STOREES22_S24_S24_EEEvvEEEEvNT_6ParamsE)
        .other          _ZN7cutlass13device_kernelINS_4gemm6kernel13GemmUniversalIN4cute5tupleIJiiiiEEENS1_10collective13CollectiveMmaINS1_35MainloopSm100TmaUmmaWarpSpecializedILi6ELi2ELi4ENS5_IJNS4_1CILi1EEESB_SB_EEEEENS5_IJNSA_ILi128EEENSA_ILi112EEESE_EEENS_12float_e4m3_tENS5_IJlSB_lEEESH_SI_NS4_8TiledMMAINS4_8MMA_AtomIJNS4_10MMA_TraitsINS4_19SM100_MMA_F8F6F4_SSEJSH_SH_fSE_SF_NS4_17integral_constantINS4_4UMMA5MajorELSP_0EEESQ_NSN_INSO_7ScaleInELSR_0EEESS_EEEEEENS4_6LayoutISC_NS5_IJNSA_ILi0EEESW_SW_EEEEENS5_IJNS4_10UnderscoreESZ_SZ_EEEEENS4_13SM90_TMA_LOADENS4_14ComposedLayoutINS4_7SwizzleILi3ELi4ELi3EEENS4_18smem_ptr_flag_bitsILi8EEENSV_INS5_IJNSA_ILi8EEESE_EEENS5_IJSE_SB_EEEEEEEvNS4_8identityES12_S1C_vS1D_EENS_8epilogue10collective18CollectiveEpilogueINS1F_23Sm100TmaWarpSpecializedILi1ELi1ELi112ELb0ELb0EEEJSG_NS5_IJNSV_ISE_SB_EENSV_ISF_SB_EEEEESH_SI_SH_SI_NS1F_6fusion15FusionCallbacksIS1J_NS1N_17LinearCombinationISH_fSH_fLNS_15FloatRoundStyleE2EEESG_S1M_JEEENS4_5SM1004TMEM4LOAD26SM100_TMEM_LOAD_32dp32b16xES12_NS13_INS14_ILi0ELi4ELi3EEES17_NSV_INS5_IJS18_NSA_ILi16EEEEEENS5_IJS1Y_SB_EEEEEEENS4_39AutoVectorizingCopyWithAssumedAlignmentILi128EEENS4_14SM90_TMA_STOREES22_S24_S24_EEEvvEEEEvNT_6ParamsE,@"STO_CUDA_ENTRY STV_DEFAULT"
_ZN7cutlass13device_kernelINS_4gemm6kernel13GemmUniversalIN4cute5tupleIJiiiiEEENS1_10collective13CollectiveMmaINS1_35MainloopSm100TmaUmmaWarpSpecializedILi6ELi2ELi4ENS5_IJNS4_1CILi1EEESB_SB_EEEEENS5_IJNSA_ILi128EEENSA_ILi112EEESE_EEENS_12float_e4m3_tENS5_IJlSB_lEEESH_SI_NS4_8TiledMMAINS4_8MMA_AtomIJNS4_10MMA_TraitsINS4_19SM100_MMA_F8F6F4_SSEJSH_SH_fSE_SF_NS4_17integral_constantINS4_4UMMA5MajorELSP_0EEESQ_NSN_INSO_7ScaleInELSR_0EEESS_EEEEEENS4_6LayoutISC_NS5_IJNSA_ILi0EEESW_SW_EEEEENS5_IJNS4_10UnderscoreESZ_SZ_EEEEENS4_13SM90_TMA_LOADENS4_14ComposedLayoutINS4_7SwizzleILi3ELi4ELi3EEENS4_18smem_ptr_flag_bitsILi8EEENSV_INS5_IJNSA_ILi8EEESE_EEENS5_IJSE_SB_EEEEEEEvNS4_8identityES12_S1C_vS1D_EENS_8epilogue10collective18CollectiveEpilogueINS1F_23Sm100TmaWarpSpecializedILi1ELi1ELi112ELb0ELb0EEEJSG_NS5_IJNSV_ISE_SB_EENSV_ISF_SB_EEEEESH_SI_SH_SI_NS1F_6fusion15FusionCallbacksIS1J_NS1N_17LinearCombinationISH_fSH_fLNS_15FloatRoundStyleE2EEESG_S1M_JEEENS4_5SM1004TMEM4LOAD26SM100_TMEM_LOAD_32dp32b16xES12_NS13_INS14_ILi0ELi4ELi3EEES17_NSV_INS5_IJS18_NSA_ILi16EEEEEENS5_IJS1Y_SB_EEEEEEENS4_39AutoVectorizingCopyWithAssumedAlignmentILi128EEENS4_14SM90_TMA_STOREES22_S24_S24_EEEvvEEEEvNT_6ParamsE:
[----:B------:R-:W1:Y:S01]  /*0000*/  LDC R1, c[0x0][0x37c] ;  /* 0x0000df00ff017b82 */ /* 0x000e620000000800 */
[----:B------:R-:W2:Y:S01]  /*0010*/  S2R R234, SR_TID.X ;  /* 0x0000000000ea7919 */ /* 0x000ea20000002100 */
[----:B------:R-:W3:Y:S01]  /*0020*/  LDCU.64 UR8, c[0x0][0x890] ;  /* 0x00011200ff0877ac */ /* 0x000ee20008000a00 */
[----:B------:R-:W-:Y:S02]  /*0030*/  PRMT R226, RZ, 0x7610, R226 ;  /* 0x00007610ffe27816 */ /* 0x000fe400000000e2 */
[----:B------:R-:W-:Y:S01]  /*0040*/  ELECT P3, URZ, PT ;  /* 0x0000000000ff782f */ /* 0x000fe20003860000 */
[----:B---3--:R-:W-:-:S04]  /*0050*/  UISETP.NE.U32.AND UP0, UPT, UR8, URZ, UPT ;  /* 0x000000ff0800728c */ /* 0x008fc8000bf05070 */
[----:B------:R-:W-:Y:S01]  /*0060*/  UISETP.NE.AND.EX UP0, UPT, UR9, URZ, UPT, UP0 ;  /* 0x000000ff0900728c */ /* 0x000fe2000bf05300 */
[----:B--2---:R-:W-:-:S05]  /*0070*/  SHF.R.U32.HI R227, RZ, 0x5, R234 ;  /* 0x00000005ffe37819 */ /* 0x004fca00000116ea */
[----:B------:R-:W2:Y:S02]  /*0080*/  SHFL.IDX PT, R0, R227, RZ, 0x1f ;  /* 0x00001fffe3007589 */ /* 0x000ea400000e0000 */
[----:B--2---:R-:W-:Y:S01]  /*0090*/  R2UR UR22, R0 ;  /* 0x00000000001672ca */ /* 0x004fe200000e0000 */
[----:B-1----:R-:W-:-:S14]  /*00a0*/  BRA.U UP0, `(.L_x_0) ;  /* 0x0000000100307547 */ /* 0x002fdc000b800000 */
[----:B------:R-:W1:Y:S02]  /*00b0*/  LDCU.64 UR4, c[0x0][0x888] ;  /* 0x00011100ff0477ac */ /* 0x000e640008000a00 */
[----:B-1----:R-:W-:-:S04]  /*00c0*/  UISETP.NE.U32.AND UP0, UPT, UR4, URZ, UPT ;  /* 0x000000ff0400728c */ /* 0x002fc8000bf05070 */
[----:B------:R-:W-:-:S09]  /*00d0*/  UISETP.NE.AND.EX UP0, UPT, UR5, URZ, UPT, UP0 ;  /* 0x000000ff0500728c */ /* 0x000fd2000bf05300 */
[----:B------:R-:W-:Y:S05]  /*00e0*/  BRA.U !UP0, `(.L_x_1) ;  /* 0x0000000108187547 */ /* 0x000fea000b800000 */
[----:B------:R-:W1:Y:S01]  /*00f0*/  LDC.64 R2, c[0x0][0x888] ;  /* 0x00022200ff027b82 */ /* 0x000e620000000a00 */
[----:B------:R-:W1:Y:S02]  /*0100*/  LDCU.64 UR4, c[0x0][0x358] ;  /* 0x00006b00ff0477ac */ /* 0x000e640008000a00 */
[----:B-1----:R-:W2:Y:S01]  /*0110*/  LDG.E R0, desc[UR4][R2.64] ;  /* 0x0000000402007981 */ /* 0x002ea2000c1e1900 */
[----:B------:R-:W-:Y:S01]  /*0120*/  HFMA2 R226, -RZ, RZ, 0, 5.9604644775390625e-08 ;  /* 0x00000001ffe27431 */ /* 0x000fe200000001ff */
[----:B--2---:R-:W-:Y:S01]  /*0130*/  R2UR UR45, R0 ;  /* 0x00000000002d72ca */ /* 0x004fe200000e0000 */
[----:B------:R-:W-:Y:S05]  /*0140*/  BRA `(.L_x_0) ;  /* 0x0000000000087947 */ /* 0x000fea0003800000 */
.L_x_1:
[----:B------:R-:W-:Y:S01]  /*0150*/  HFMA2 R226, -RZ, RZ, 0, 5.9604644775390625e-08 ;  /* 0x00000001ffe27431 */ /* 0x000fe200000001ff */
[----:B------:R-:W1:Y:S02]  /*0160*/  LDCU UR45, c[0x0][0x880] ;  /* 0x00011000ff2d77ac */ /* 0x000e640008000800 */
.L_x_0:
[----:B------:R-:W2:Y:S02]  /*0170*/  LDCU.64 UR4, c[0x0][0x8b0] ;  /* 0x00011600ff0477ac */ /* 0x000ea40008000a00 */
[----:B--2---:R-:W-:-:S04]  /*0180*/  UISETP.NE.U32.AND UP0, UPT, UR4, URZ, UPT ;  /* 0x000000ff0400728c */ /* 0x004fc8000bf05070 */
[----:B------:R-:W-:-:S09]  /*0190*/  UISETP.NE.AND.EX UP0, UPT, UR5, URZ, UPT, UP0 ;  /* 0x000000ff0500728c */ /* 0x000fd2000bf05300 */
[----:B------:R-:W-:Y:S05]  /*01a0*/  BRA.U UP0, `(.L_x_2) ;  /* 0x0000000100287547 */ /* 0x000fea000b800000 */
[----:B------:R-:W2:Y:S02]  /*01b0*/  LDCU.64 UR4, c[0x0][0x8a8] ;  /* 0x00011500ff0477ac */ /* 0x000ea40008000a00 */
[----:B--2---:R-:W-:-:S04]  /*01c0*/  UISETP.NE.U32.AND UP0, UPT, UR4, URZ, UPT ;  /* 0x000000ff0400728c */ /* 0x004fc8000bf05070 */
[----:B------:R-:W-:-:S09]  /*01d0*/  UISETP.NE.AND.EX UP0, UPT, UR5, URZ, UPT, UP0 ;  /* 0x000000ff0500728c */ /* 0x000fd2000bf05300 */
[----:B------:R-:W-:Y:S05]  /*01e0*/  BRA.U !UP0, `(.L_x_3) ;  /* 0x0000000108147547 */ /* 0x000fea000b800000 */
[----:B------:R-:W2:Y:S01]  /*01f0*/  LDC.64 R2, c[0x0][0x8a8] ;  /* 0x00022a00ff027b82 */ /* 0x000ea20000000a00 */
[----:B------:R-:W2:Y:S02]  /*0200*/  LDCU.64 UR4, c[0x0][0x358] ;  /* 0x00006b00ff0477ac */ /* 0x000ea40008000a00 */
[----:B--2---:R-:W2:Y:S02]  /*0210*/  LDG.E R0, desc[UR4][R2.64] ;  /* 0x0000000402007981 */ /* 0x004ea4000c1e1900 */
[----:B--2---:R-:W-:Y:S01]  /*0220*/  R2UR UR37, R0 ;  /* 0x00000000002572ca */ /* 0x004fe200000e0000 */
[----:B------:R-:W-:-:S14]  /*0230*/  BRA `(.L_x_2) ;  /* 0x0000000000047947 */ /* 0x000fdc0003800000 */
.L_x_3:
[----:B------:R-:W2:Y:S02]  /*0240*/  LDCU UR37, c[0x0][0x8a0] ;  /* 0x00011400ff2577ac */ /* 0x000ea40008000800 */
.L_x_2:
[----:B------:R-:W-:Y:S01]  /*0250*/  IMAD.U32 R0, RZ, RZ, UR22 ;  /* 0x00000016ff007e24 */ /* 0x000fe2000f8e00ff */
[----:B------:R-:W-:Y:S04]  /*0260*/  BSSY.RECONVERGENT B0, `(.L_x_4) ;  /* 0x000000c000007945 */ /* 0x000fe80003800200 */
[C---:B------:R-:W-:Y:S02]  /*0270*/  ISETP.NE.OR P1, PT, R0.reuse, 0x1, !P3 ;  /* 0x000000010000780c */ /* 0x040fe40005f25670 */
[----:B------:R-:W-:-:S11]  /*0280*/  ISETP.NE.OR P0, PT, R0, 0x3, !P3 ;  /* 0x000000030000780c */ /* 0x000fd60005f05670 */
[----:B------:R-:W-:Y:S05]  /*0290*/  @P1 BRA `(.L_x_5) ;  /* 0x0000000000201947 */ /* 0x000fea0003800000 */
[----:B------:R-:W3:Y:S02]  /*02a0*/  LDCU.64 UR4, c[0x0][0x348] ;  /* 0x00006900ff0477ac */ /* 0x000ee40008000a00 */
[----:B---3--:R-:W-:Y:S02]  /*02b0*/  UIADD3 UR6, UP1, UPT, UR4, 0x80, URZ ;  /* 0x0000008004067890 */ /* 0x008fe4000ff3e0ff */
[----:B------:R-:W-:Y:S02]  /*02c0*/  UIADD3 UR4, UP0, UPT, UR4, 0x180, URZ ;  /* 0x0000018004047890 */ /* 0x000fe4000ff1e0ff */
[----:B------:R-:W-:Y:S02]  /*02d0*/  UIADD3.X UR7, UPT, UPT, URZ, UR5, URZ, UP1, !UPT ;  /* 0x00000005ff077290 */ /* 0x000fe40008ffe4ff */
[----:B------:R-:W-:-:S07]  /*02e0*/  UIADD3.X UR5, UPT, UPT, URZ, UR5, URZ, UP0, !UPT ;  /* 0x00000005ff057290 */ /* 0x000fce00087fe4ff */
[----:B------:R3:W-:Y:S02]  /*02f0*/  UTMACCTL.PF [UR6] ;  /* 0x00000000060079b9 */ /* 0x0007e40008040000 */
[----:B------:R3:W-:Y:S02]  /*0300*/  UTMACCTL.PF [UR4] ;  /* 0x00000000040079b9 */ /* 0x0007e40008040000 */
[----:B---3--:R-:W-:Y:S01]  /*0310*/  NOP ;  /* 0x0000000000007918 */ /* 0x008fe20000000000 */
.L_x_5:
[----:B-12---:R-:W-:Y:S05]  /*0320*/  BSYNC.RECONVERGENT B0 ;  /* 0x0000000000007941 */ /* 0x006fea0003800200 */
.L_x_4:
[----:B------:R-:W-:Y:S04]  /*0330*/  BSSY.RECONVERGENT B0, `(.L_x_6) ;  /* 0x000000a000007945 */ /* 0x000fe80003800200 */
[----:B------:R-:W-:Y:S05]  /*0340*/  @P0 BRA `(.L_x_7) ;  /* 0x0000000000200947 */ /* 0x000fea0003800000 */
[----:B------:R-:W1:Y:S02]  /*0350*/  LDCU.64 UR4, c[0x0][0x348] ;  /* 0x00006900ff0477ac */ /* 0x000e640008000a00 */
[----:B-1----:R-:W-:Y:S02]  /*0360*/  UIADD3 UR6, UP1, UPT, UR4, 0x580, URZ ;  /* 0x0000058004067890 */ /* 0x002fe4000ff3e0ff */
[----:B------:R-:W-:Y:S02]  /*0370*/  UIADD3 UR4, UP0, UPT, UR4, 0x680, URZ ;  /* 0x0000068004047890 */ /* 0x000fe4000ff1e0ff */
[----:B------:R-:W-:Y:S02]  /*0380*/  UIADD3.X UR7, UPT, UPT, URZ, UR5, URZ, UP1, !UPT ;  /* 0x00000005ff077290 */ /* 0x000fe40008ffe4ff */
[----:B------:R-:W-:-:S07]  /*0390*/  UIADD3.X UR5, UPT, UPT, URZ, UR5, URZ, UP0, !UPT ;  /* 0x00000005ff057290 */ /* 0x000fce00087fe4ff */
[----:B------:R1:W-:Y:S02]  /*03a0*/  UTMACCTL.PF [UR6] ;  /* 0x00000000060079b9 */ /* 0x0003e40008040000 */
[----:B------:R1:W-:Y:S02]  /*03b0*/  UTMACCTL.PF [UR4] ;  /* 0x00000000040079b9 */ /* 0x0003e40008040000 */
[----:B-1----:R-:W-:Y:S01]  /*03c0*/  NOP ;  /* 0x0000000000007918 */ /* 0x002fe20000000000 */
.L_x_7:
[----:B------:R-:W-:Y:S05]  /*03d0*/  BSYNC.RECONVERGENT B0 ;  /* 0x0000000000007941 */ /* 0x000fea0003800200 */
.L_x_6:
[----:B------:R-:W1:Y:S01]  /*03e0*/  LDCU.64 UR4, c[0x0][0x888] ;  /* 0x00011100ff0477ac */ /* 0x000e620008000a00 */
[----:B------:R-:W-:Y:S02]  /*03f0*/  UISETP.EQ.U32.AND UP1, UPT, UR8, URZ, UPT ;  /* 0x000000ff0800728c */ /* 0x000fe4000bf22070 */
[----:B------:R-:W-:Y:S02]  /*0400*/  UPLOP3.LUT UP3, UPT, UPT, UPT, UPT, 0x80, 0x8 ;  /* 0x000000000008789c */ /* 0x000fe40003f6f070 */
[----:B-1----:R-:W-:-:S04]  /*0410*/  UISETP.NE.U32.AND UP0, UPT, UR4, URZ, UPT ;  /* 0x000000ff0400728c */ /* 0x002fc8000bf05070 */
[----:B------:R-:W-:-:S04]  /*0420*/  UISETP.NE.AND.EX UP2, UPT, UR5, URZ, UPT, UP0 ;  /* 0x000000ff0500728c */ /* 0x000fc8000bf45300 */
[----:B------:R-:W-:-:S04]  /*0430*/  UISETP.EQ.OR.EX UP4, UPT, UR9, URZ, !UP2, UP1 ;  /* 0x000000ff0900728c */ /* 0x000fc8000d782710 */
[----:B------:R-:W-:-:S05]  /*0440*/  UP2UR UR56, UPR, URZ, 0x10 ;  /* 0x00000010ff387883 */ /* 0x000fca0008000000 */
[----:B------:R-:W-:Y:S07]  /*0450*/  BRA.U !UP4, `(.L_x_8) ;  /* 0x000000010c207547 */ /* 0x000fee000b800000 */
[----:B------:R-:W-:Y:S01]  /*0460*/  UISETP.NE.U32.AND UP1, UPT, UR8, URZ, UPT ;  /* 0x000000ff0800728c */ /* 0x000fe2000bf25070 */
[----:B------:R-:W-:Y:S01]  /*0470*/  FSETP.NEU.AND P0, PT, RZ, UR45, PT ;  /* 0x0000002dff007c0b */ /* 0x000fe2000bf0d000 */
[----:B------:R-:W-:Y:S02]  /*0480*/  USEL UR4, URZ, 0xffffffff, UP2 ;  /* 0xffffffffff047887 */ /* 0x000fe40009000000 */
[----:B------:R-:W-:-:S10]  /*0490*/  UISETP.NE.AND.EX UP1, UPT, UR9, URZ, UPT, UP1 ;  /* 0x000000ff0900728c */ /* 0x000fd4000bf25310 */
[----:B------:R-:W-:Y:S01]  /*04a0*/  VOTEU.ANY UP0, P0 ;  /* 0x0000000000ff7886 */ /* 0x000fe20000000100 */
[----:B------:R-:W-:-:S04]  /*04b0*/  @!UP1 USEL UR4, URZ, 0xffffffff, UP0 ;  /* 0xffffffffff049887 */ /* 0x000fc80008000000 */
[----:B------:R-:W-:-:S04]  /*04c0*/  ULOP3.LUT UR4, UR4, 0x1, URZ, 0xc0, !UPT ;  /* 0x0000000104047892 */ /* 0x000fc8000f8ec0ff */
[----:B------:R-:W-:-:S11]  /*04d0*/  UISETP.NE.U32.AND UP3, UPT, UR4, 0x1, UPT ;  /* 0x000000010400788c */ /* 0x000fd6000bf65070 */
.L_x_8:
[----:B------:R-:W1:Y:S01]  /*04e0*/  SHFL.IDX PT, R2, R227, RZ, 0x1f ;  /* 0x00001fffe3027589 */ /* 0x000e6200000e0000 */
[----:B------:R-:W-:-:S04]  /*04f0*/  UISETP.NE.AND UP0, UPT, UR22, 0x2, UPT ;  /* 0x000000021600788c */ /* 0x000fc8000bf05270 */
[----:B------:R-:W-:Y:S01]  /*0500*/  USEL UR44, URZ, 0x1, UP0 ;  /* 0x00000001ff2c7887 */ /* 0x000fe20008000000 */
[----:B-1----:R-:W-:-:S13]  /*0510*/  ISETP.NE.AND P0, PT, R2, RZ, PT ;  /* 0x000000ff0200720c */ /* 0x002fda0003f05270 */
[----:B------:R-:W-:Y:S05]  /*0520*/  @P0 BRA `(.L_x_9) ;  /* 0x0000000000580947 */ /* 0x000fea0003800000 */
[----:B------:R-:W1:Y:S01]  /*0530*/  S2UR UR4, SR_CgaCtaId ;  /* 0x00000000000479c3 */ /* 0x000e620000008800 */
[----:B------:R-:W-:Y:S01]  /*0540*/  UMOV UR5, 0x400 ;  /* 0x0000040000057882 */ /* 0x000fe20000000000 */
[----:B------:R-:W-:Y:S01]  /*0550*/  UMOV UR6, 0x1 ;  /* 0x0000000100067882 */ /* 0x000fe20000000000 */
[----:B------:R-:W-:Y:S01]  /*0560*/  ELECT P0, URZ, PT ;  /* 0x0000000000ff782f */ /* 0x000fe20003800000 */
[----:B------:R-:W-:-:S04]  /*0570*/  UIADD3 UR6, UPT, UPT, -UR6, 0x100000, URZ ;  /* 0x0010000006067890 */ /* 0x000fc8000fffe1ff */
[----:B------:R-:W-:Y:S02]  /*0580*/  USHF.L.U32 UR7, UR6, 0xb, URZ ;  /* 0x0000000b06077899 */ /* 0x000fe400080006ff */
[----:B------:R-:W-:Y:S02]  /*0590*/  USHF.L.U32 UR6, UR6, 0x1, URZ ;  /* 0x0000000106067899 */ /* 0x000fe400080006ff */
[----:B-1----:R-:W-:Y:S01]  /*05a0*/  ULEA UR4, UR4, UR5, 0x18 ;  /* 0x0000000504047291 */ /* 0x002fe2000f8ec0ff */
[----:B------:R-:W1:Y:S11]  /*05b0*/  FENCE.VIEW.ASYNC.S ;  /* 0x00000000000073c6 */ /* 0x000e760000000000 */
[----:B-1----:R1:W2:Y:S01]  /*05c0*/  SYNCS.EXCH.64 URZ, [UR4], UR6 ;  /* 0x0000000604ff75b2 */ /* 0x0022a20008000100 */
[----:B------:R1:W3:Y:S01]  /*05d0*/  SYNCS.EXCH.64 URZ, [UR4+0x30], UR6 ;  /* 0x0000300604ff75b2 */ /* 0x0002e20008000100 */
[----:B------:R1:W4:Y:S01]  /*05e0*/  SYNCS.EXCH.64 URZ, [UR4+0x8], UR6 ;  /* 0x0000080604ff75b2 */ /* 0x0003220008000100 */
[----:B------:R1:W1:Y:S01]  /*05f0*/  SYNCS.EXCH.64 URZ, [UR4+0x38], UR6 ;  /* 0x0000380604ff75b2 */ /* 0x0002620008000100 */
        /* <DEDUP_REMOVED lines=8> */
[----:B------:R-:W-:Y:S01]  /*0680*/  NOP ;  /* 0x0000000000007918 */ /* 0x000fe20000000000 */
.L_x_9:
[----:B------:R-:W5:Y:S01]  /*0690*/  SHFL.IDX PT, R2, R227, RZ, 0x1f ;  /* 0x00001fffe3027589 */ /* 0x000f6200000e0000 */
[----:B------:R-:W-:Y:S01]  /*06a0*/  NOP ;  /* 0x0000000000007918 */ /* 0x000fe20000000000 */
[----:B-----5:R-:W-:-:S13]  /*06b0*/  ISETP.NE.AND P0, PT, R2, 0x1, PT ;  /* 0x000000010200780c */ /* 0x020fda0003f05270 */
[----:B------:R-:W-:Y:S05]  /*06c0*/  @P0 BRA `(.L_x_10) ;  /* 0x0000000000400947 */ /* 0x000fea0003800000 */
[----:B-1----:R-:W1:Y:S01]  /*06d0*/  S2UR UR4, SR_CgaCtaId ;  /* 0x00000000000479c3 */ /* 0x002e620000008800 */
[----:B------:R-:W-:Y:S01]  /*06e0*/  UMOV UR5, 0x400 ;  /* 0x0000040000057882 */ /* 0x000fe20000000000 */
[----:B------:R-:W-:Y:S01]  /*06f0*/  UMOV UR8, 0x20 ;  /* 0x0000002000087882 */ /* 0x000fe20000000000 */
[----:B------:R-:W-:Y:S01]  /*0700*/  UMOV UR6, 0x80 ;  /* 0x0000008000067882 */ /* 0x000fe20000000000 */
[----:B------:R-:W-:-:S04]  /*0710*/  UIADD3 UR8, UPT, UPT, -UR8, 0x100000, URZ ;  /* 0x0010000008087890 */ /* 0x000fc8000fffe1ff */
[----:B------:R-:W-:Y:S02]  /*0720*/  USHF.L.U32 UR9, UR8, 0xb, URZ ;  /* 0x0000000b08097899 */ /* 0x000fe400080006ff */
[----:B------:R-:W-:Y:S02]  /*0730*/  USHF.L.U32 UR8, UR8, 0x1, URZ ;  /* 0x0000000108087899 */ /* 0x000fe400080006ff */
[----:B------:R-:W-:-:S04]  /*0740*/  UIADD3 UR6, UPT, UPT, -UR6, 0x100000, URZ ;  /* 0x0010000006067890 */ /* 0x000fc8000fffe1ff */
[----:B------:R-:W-:Y:S02]  /*0750*/  USHF.L.U32 UR7, UR6, 0xb, URZ ;  /* 0x0000000b06077899 */ /* 0x000fe400080006ff */
[----:B------:R-:W-:Y:S01]  /*0760*/  USHF.L.U32 UR6, UR6, 0x1, URZ ;  /* 0x0000000106067899 */ /* 0x000fe200080006ff */
[----:B------:R-:W-:Y:S01]  /*0770*/  ELECT P0, URZ, PT ;  /* 0x0000000000ff782f */ /* 0x000fe20003800000 */
[----:B-1----:R-:W-:Y:S01]  /*0780*/  ULEA UR4, UR4, UR5, 0x18 ;  /* 0x0000000504047291 */ /* 0x002fe2000f8ec0ff */
[----:B------:R-:W1:Y:S11]  /*0790*/  FENCE.VIEW.ASYNC.S ;  /* 0x00000000000073c6 */ /* 0x000e760000000000 */
[----:B-1----:R1:W1:Y:S01]  /*07a0*/  SYNCS.EXCH.64 URZ, [UR4+0x60], UR8 ;  /* 0x0000600804ff75b2 */ /* 0x0022620008000100 */
[----:B------:R1:W1:Y:S01]  /*07b0*/  SYNCS.EXCH.64 URZ, [UR4+0x68], UR6 ;  /* 0x0000680604ff75b2 */ /* 0x0002620008000100 */
[----:B------:R-:W-:Y:S01]  /*07c0*/  NOP ;  /* 0x0000000000007918 */ /* 0x000fe20000000000 */
.L_x_10:
[----:B------:R-:W5:Y:S01]  /*07d0*/  SHFL.IDX PT, R2, R227, RZ, 0x1f ;  /* 0x00001fffe3027589 */ /* 0x000f6200000e0000 */
[----:B------:R-:W-:Y:S01]  /*07e0*/  NOP ;  /* 0x0000000000007918 */ /* 0x000fe20000000000 */
[----:B-----5:R-:W-:-:S13]  /*07f0*/  ISETP.NE.AND P0, PT, R2, 0x3, PT ;  /* 0x000000030200780c */ /* 0x020fda0003f05270 */
[----:B------:R-:W-:Y:S05]  /*0800*/  @P0 BRA `(.L_x_11) ;  /* 0x0000000000300947 */ /* 0x000fea0003800000 */
[----:B-1----:R-:W1:Y:S01]  /*0810*/  S2UR UR4, SR_CgaCtaId ;  /* 0x00000000000479c3 */ /* 0x002e620000008800 */
        /* <DEDUP_REMOVED lines=8> */
[----:B-1----:R1:W1:Y:S01]  /*08a0*/  SYNCS.EXCH.64 URZ, [UR4+0x70], UR6 ;  /* 0x0000700604ff75b2 */ /* 0x0022620008000100 */
[----:B------:R1:W1:Y:S01]  /*08b0*/  SYNCS.EXCH.64 URZ, [UR4+0x78], UR6 ;  /* 0x0000780604ff75b2 */ /* 0x0002620008000100 */
[----:B------:R-:W-:Y:S01]  /*08c0*/  NOP ;  /* 0x0000000000007918 */ /* 0x000fe20000000000 */
.L_x_11:
[----:B------:R-:W5:Y:S01]  /*08d0*/  SHFL.IDX PT, R2, R227, RZ, 0x1f ;  /* 0x00001fffe3027589 */ /* 0x000f6200000e0000 */
[----:B------:R-:W-:Y:S01]  /*08e0*/  NOP ;  /* 0x0000000000007918 */ /* 0x000fe20000000000 */
[----:B-----5:R-:W-:-:S13]  /*08f0*/  ISETP.NE.AND P0, PT, R2, 0x4, PT ;  /* 0x000000040200780c */ /* 0x020fda0003f05270 */
[----:B------:R-:W-:Y:S05]  /*0900*/  @P0 BRA `(.L_x_12) ;  /* 0x00000000004c0947 */ /* 0x000fea0003800000 */
[----:B-1----:R-:W1:Y:S01]  /*0910*/  S2UR UR4, SR_CgaCtaId ;  /* 0x00000000000479c3 */ /* 0x002e620000008800 */
[----:B------:R-:W-:Y:S01]  /*0920*/  UMOV UR6, 0x100 ;  /* 0x0000010000067882 */ /* 0x000fe20000000000 */
[----:B------:R-:W-:Y:S01]  /*0930*/  UMOV UR5, 0x400 ;  /* 0x0000040000057882 */ /* 0x000fe20000000000 */
[----:B------:R-:W-:Y:S01]  /*0940*/  USEL UR6, UR6, 0xe0, UP3 ;  /* 0x000000e006067887 */ /* 0x000fe20009800000 */
[----:B------:R-:W-:Y:S01]  /*0950*/  UMOV UR8, 0x1 ;  /* 0x0000000100087882 */ /* 0x000fe20000000000 */
[----:B------:R-:W-:Y:S01]  /*0960*/  ELECT P0, URZ, PT ;  /* 0x0000000000ff782f */ /* 0x000fe20003800000 */
[----:B------:R-:W-:-:S04]  /*0970*/  UIADD3 UR8, UPT, UPT, -UR8, 0x100000, URZ ;  /* 0x0010000008087890 */ /* 0x000fc8000fffe1ff */
[----:B------:R-:W-:Y:S02]  /*0980*/  USHF.L.U32 UR9, UR8, 0xb, URZ ;  /* 0x0000000b08097899 */ /* 0x000fe400080006ff */
[----:B------:R-:W-:Y:S02]  /*0990*/  USHF.L.U32 UR8, UR8, 0x1, URZ ;  /* 0x0000000108087899 */ /* 0x000fe400080006ff */
[----:B------:R-:W-:-:S04]  /*09a0*/  UIADD3 UR6, UPT, UPT, -UR6, 0x100000, URZ ;  /* 0x0010000006067890 */ /* 0x000fc8000fffe1ff */
[----:B------:R-:W-:Y:S02]  /*09b0*/  USHF.L.U32 UR7, UR6, 0xb, URZ ;  /* 0x0000000b06077899 */ /* 0x000fe400080006ff */
[----:B------:R-:W-:Y:S02]  /*09c0*/  USHF.L.U32 UR6, UR6, 0x1, URZ ;  /* 0x0000000106067899 */ /* 0x000fe400080006ff */
[----:B-1----:R-:W-:Y:S01]  /*09d0*/  ULEA UR4, UR4, UR5, 0x18 ;  /* 0x0000000504047291 */ /* 0x002fe2000f8ec0ff */
[----:B------:R-:W1:Y:S11]  /*09e0*/  FENCE.VIEW.ASYNC.S ;  /* 0x00000000000073c6 */ /* 0x000e760000000000 */
[----:B-1----:R1:W1:Y:S01]  /*09f0*/  SYNCS.EXCH.64 URZ, [UR4+0x80], UR8 ;  /* 0x0000800804ff75b2 */ /* 0x0022620008000100 */
[----:B------:R1:W1:Y:S01]  /*0a00*/  SYNCS.EXCH.64 URZ, [UR4+0x90], UR6 ;  /* 0x0000900604ff75b2 */ /* 0x0002620008000100 */
[----:B------:R1:W1:Y:S01]  /*0a10*/  SYNCS.EXCH.64 URZ, [UR4+0x88], UR8 ;  /* 0x0000880804ff75b2 */ /* 0x0002620008000100 */
[----:B------:R1:W1:Y:S01]  /*0a20*/  SYNCS.EXCH.64 URZ, [UR4+0x98], UR6 ;  /* 0x0000980604ff75b2 */ /* 0x0002620008000100 */
[----:B------:R-:W-:Y:S01]  /*0a30*/  NOP ;  /* 0x0000000000007918 */ /* 0x000fe20000000000 */
.L_x_12:
        /* <DEDUP_REMOVED lines=26> */
.L_x_13:
[----:B------:R-:W5:Y:S01]  /*0be0*/  SHFL.IDX PT, R2, R227, RZ, 0x1f ;  /* 0x00001fffe3027589 */ /* 0x000f6200000e0000 */
[----:B------:R-:W1:Y:S01]  /*0bf0*/  S2UR UR49, SR_CTAID.X ;  /* 0x00000000003179c3 */ /* 0x000e620000002500 */
[----:B------:R-:W-:-:S07]  /*0c00*/  NOP ;  /* 0x0000000000007918 */ /* 0x000fce0000000000 */
[----:B------:R-:W1:Y:S01]  /*0c10*/  S2UR UR50, SR_CTAID.Y ;  /* 0x00000000003279c3 */ /* 0x000e620000002600 */
[----:B-----5:R-:W-:-:S13]  /*0c20*/  ISETP.NE.AND P0, PT, R2, 0x3, PT ;  /* 0x000000030200780c */ /* 0x020fda0003f05270 */
[----:B-1----:R-:W-:Y:S05]  /*0c30*/  @P0 BRA `(.L_x_14) ;  /* 0x0000000000380947 */ /* 0x002fea0003800000 */
        /* <DEDUP_REMOVED lines=14> */
.L_x_14:
[----:B------:R-:W-:-:S05]  /*0d20*/  CS2R.32 R233, SR_CgaSize ;  /* 0x0000000000e97805 */ /* 0x000fca0000008a00 */
[----:B------:R-:W-:-:S05]  /*0d30*/  IMAD R233, R233, -0xa0, RZ ;  /* 0xffffff60e9e97824 */ /* 0x000fca00078e02ff */
[----:B------:R-:W-:-:S14]  /*0d40*/  R2UR UR5, R233 ;  /* 0x00000000e90572ca */ /* 0x000fdc00000e0000 */
[----:B------:R-:W5:Y:S01]  /*0d50*/  LDCU UR5, c[0x0][UR5+0x2b0] ;  /* 0x00005600050577ac */ /* 0x000f620008000800 */
[----:B------:R-:W-:Y:S01]  /*0d60*/  I2FP.F32.U32 R3, UR49 ;  /* 0x0000003100037c45 */ /* 0x000fe20008201000 */
[----:B------:R-:W-:Y:S01]  /*0d70*/  NOP ;  /* 0x0000000000007918 */ /* 0x000fe20000000000 */
[----:B------:R-:W-:Y:S02]  /*0d80*/  I2FP.F32.U32 R2, UR50 ;  /* 0x0000003200027c45 */ /* 0x000fe40008201000 */
[----:B------:R-:W-:-:S05]  /*0d90*/  CS2R.32 R233, SR_CgaSize ;  /* 0x0000000000e97805 */ /* 0x000fca0000008a00 */
[----:B------:R-:W-:-:S05]  /*0da0*/  IMAD R233, R233, -0xa0, RZ ;  /* 0xffffff60e9e97824 */ /* 0x000fca00078e02ff */
[----:B-1----:R-:W-:-:S14]  /*0db0*/  R2UR UR4, R233 ;  /* 0x00000000e90472ca */ /* 0x002fdc00000e0000 */
[----:B------:R-:W1:Y:S01]  /*0dc0*/  LDCU UR4, c[0x0][UR4+0x2b4] ;  /* 0x00005680040477ac */ /* 0x000e620008000800 */
[----:B------:R-:W1:Y:S01]  /*0dd0*/  S2UR UR36, SR_CTAID.Z ;  /* 0x00000000002479c3 */ /* 0x000e620000002700 */
[----:B------:R-:W2:Y:S01]  /*0de0*/  LDCU UR23, c[0x0][0xb24] ;  /* 0x00016480ff1777ac */ /* 0x000ea20008000800 */
[----:B------:R-:W-:-:S05]  /*0df0*/  CS2R.32 R233, SR_CgaSize ;  /* 0x0000000000e97805 */ /* 0x000fca0000008a00 */
[----:B------:R-:W-:-:S05]  /*0e00*/  IMAD R233, R233, -0xa0, RZ ;  /* 0xffffff60e9e97824 */ /* 0x000fca00078e02ff */
[----:B------:R-:W-:-:S14]  /*0e10*/  R2UR UR7, R233 ;  /* 0x00000000e90772ca */ /* 0x000fdc00000e0000 */
[----:B------:R-:W3:Y:S01]  /*0e20*/  LDCU UR7, c[0x0][UR7+0x2a0] ;  /* 0x00005400070777ac */ /* 0x000ee20008000800 */
[----:B------:R-:W-:-:S05]  /*0e30*/  CS2R.32 R233, SR_CgaSize ;  /* 0x0000000000e97805 */ /* 0x000fca0000008a00 */
[----:B------:R-:W-:-:S05]  /*0e40*/  IMAD R233, R233, -0xa0, RZ ;  /* 0xffffff60e9e97824 */ /* 0x000fca00078e02ff */
[----:B------:R-:W-:-:S14]  /*0e50*/  R2UR UR8, R233 ;  /* 0x00000000e90872ca */ /* 0x000fdc00000e0000 */
[----:B------:R-:W4:Y:S01]  /*0e60*/  LDCU UR8, c[0x0][UR8+0x2a4] ;  /* 0x00005480080877ac */ /* 0x000f220008000800 */
[----:B-----5:R-:W-:Y:S01]  /*0e70*/  FMUL R3, R3, UR5 ;  /* 0x0000000503037c20 */ /* 0x020fe20008400000 */
[----:B-1----:R-:W-:-:S05]  /*0e80*/  FMUL R2, R2, UR4 ;  /* 0x0000000402027c20 */ /* 0x002fca0008400000 */
[----:B------:R-:W1:Y:S01]  /*0e90*/  F2I.U32.TRUNC.NTZ R3, R3 ;  /* 0x0000000300037305 */ /* 0x000e62000020f000 */
[----:B--2---:R-:W-:-:S07]  /*0ea0*/  UISETP.GE.AND UP0, UPT, UR23, 0x1, UPT ;  /* 0x000000011700788c */ /* 0x004fce000bf06270 */
[----:B------:R-:W2:Y:S01]  /*0eb0*/  F2I.U32.TRUNC.NTZ R2, R2 ;  /* 0x0000000200027305 */ /* 0x000ea2000020f000 */
[----:B-1----:R-:W-:Y:S02]  /*0ec0*/  R2UR UR4, R3 ;  /* 0x00000000030472ca */ /* 0x002fe400000e0000 */
[----:B--2---:R-:W-:-:S11]  /*0ed0*/  R2UR UR6, R2 ;  /* 0x00000000020672ca */ /* 0x004fd600000e0000 */
[----:B------:R-:W-:-:S04]  /*0ee0*/  UIADD3 UR5, UPT, UPT, -UR4, URZ, URZ ;  /* 0x000000ff04057290 */ /* 0x000fc8000fffe1ff */
[----:B---3--:R-:W-:Y:S02]  /*0ef0*/  UIMAD UR5, UR7, UR5, UR49 ;  /* 0x00000005070572a4 */ /* 0x008fe4000f8e0231 */
[----:B------:R-:W-:-:S04]  /*0f00*/  UIADD3 UR4, UPT, UPT, -UR6, URZ, URZ ;  /* 0x000000ff06047290 */ /* 0x000fc8000fffe1ff */
[----:B------:R-:W-:Y:S01]  /*0f10*/  IMAD.U32 R233, RZ, RZ, UR5 ;  /* 0x00000005ffe97e24 */ /* 0x000fe2000f8e00ff */
[----:B----4-:R-:W-:-:S06]  /*0f20*/  UIMAD UR4, UR8, UR4, UR50 ;  /* 0x00000004080472a4 */ /* 0x010fcc000f8e0232 */
[----:B------:R-:W-:Y:S01]  /*0f30*/  IMAD.U32 R232, RZ, RZ, UR4 ;  /* 0x00000004ffe87e24 */ /* 0x000fe2000f8e00ff */
[----:B------:R-:W-:Y:S06]  /*0f40*/  BAR.SYNC.DEFER_BLOCKING 0x0 ;  /* 0x0000000000007b1d */ /* 0x000fec0000010000 */
[----:B------:R-:W-:Y:S05]  /*0f50*/  BRA.U !UP0, `(.L_x_15) ;  /* 0x0000000108d47547 */ /* 0x000fea000b800000 */
[----:B------:R-:W1:Y:S01]  /*0f60*/  LDCU.128 UR12, c[0x0][0xb10] ;  /* 0x00016200ff0c77ac */ /* 0x000e620008000c00 */
[----:B------:R-:W2:Y:S01]  /*0f70*/  LDCU UR6, c[0x0][0x370] ;  /* 0x00006e00ff0677ac */ /* 0x000ea20008000800 */
[----:B------:R-:W3:Y:S01]  /*0f80*/  LDCU UR5, c[0x0][0x374] ;  /* 0x00006e80ff0577ac */ /* 0x000ee20008000800 */
[----:B------:R-:W4:Y:S01]  /*0f90*/  LDCU UR24, c[0x0][0xb0c] ;  /* 0x00016180ff1877ac */ /* 0x000f220008000800 */
[----:B------:R-:W5:Y:S01]  /*0fa0*/  LDCU UR4, c[0x0][0xb20] ;  /* 0x00016400ff0477ac */ /* 0x000f620008000800 */
[----:B------:R-:W5:Y:S01]  /*0fb0*/  LDCU.64 UR8, c[0x0][0xb28] ;  /* 0x00016500ff0877ac */ /* 0x000f620008000a00 */
[----:B-1----:R-:W-:Y:S02]  /*0fc0*/  UISETP.NE.AND UP0, UPT, UR14, 0x1, UPT ;  /* 0x000000010e00788c */ /* 0x002fe4000bf05270 */
[----:B---3--:R-:W-:Y:S02]  /*0fd0*/  UIMAD.WIDE.U32 UR10, UR5, UR15, URZ ;  /* 0x0000000f050a72a5 */ /* 0x008fe4000f8e00ff */
[----:B--2---:R-:W-:-:S02]  /*0fe0*/  UIMAD.WIDE.U32 UR18, UR6, UR12, URZ ;  /* 0x0000000c061272a5 */ /* 0x004fc4000f8e00ff */
[----:B----4-:R-:W-:Y:S02]  /*0ff0*/  UISETP.NE.AND UP1, UPT, UR24, 0x1, UPT ;  /* 0x000000011800788c */ /* 0x010fe4000bf25270 */
[----:B------:R-:W-:Y:S01]  /*1000*/  UISETP.NE.AND UP4, UPT, UR23, 0x1, UPT ;  /* 0x000000011700788c */ /* 0x000fe2000bf85270 */
[----:B------:R-:W-:Y:S02]  /*1010*/  UMOV UR10, UR11 ;  /* 0x0000000b000a7c82 */ /* 0x000fe40008000000 */
[----:B------:R-:W-:Y:S01]  /*1020*/  UMOV UR18, UR19 ;  /* 0x0000001300127c82 */ /* 0x000fe20008000000 */
[----:B-----5:R-:W-:Y:S02]  /*1030*/  @UP0 USHF.R.U32.HI UR5, URZ, UR4, UR10 ;  /* 0x00000004ff050299 */ /* 0x020fe4000801160a */
[----:B------:R-:W-:Y:S02]  /*1040*/  UIMAD.WIDE.U32 UR20, UR50, UR15, URZ ;  /* 0x0000000f321472a5 */ /* 0x000fe4000f8e00ff */
[----:B------:R-:W-:-:S02]  /*1050*/  UIMAD.WIDE.U32 UR10, UR5, UR8, URZ ;  /* 0x00000008050a72a5 */ /* 0x000fc4000f8e00ff */
[----:B------:R-:W-:Y:S02]  /*1060*/  @UP1 USHF.R.U32.HI UR6, URZ, UR13, UR18 ;  /* 0x0000000dff061299 */ /* 0x000fe40008011612 */
[----:B------:R-:W-:Y:S02]  /*1070*/  UIMAD.WIDE.U32 UR16, UR49, UR12, URZ ;  /* 0x0000000c311072a5 */ /* 0x000fe4000f8e00ff */
[----:B------:R-:W-:Y:S01]  /*1080*/  UIMAD.WIDE.U32 UR18, UR6, UR8, URZ ;  /* 0x00000008061272a5 */ /* 0x000fe2000f8e00ff */
[----:B------:R-:W-:Y:S01]  /*1090*/  UMOV UR20, UR21 ;  /* 0x0000001500147c82 */ /* 0x000fe20008000000 */
[----:B------:R-:W-:Y:S01]  /*10a0*/  UMOV UR10, UR11 ;  /* 0x0000000b000a7c82 */ /* 0x000fe20008000000 */
[----:B------:R-:W-:Y:S02]  /*10b0*/  USHF.R.U32.HI UR20, URZ, UR4, UR20 ;  /* 0x00000004ff147299 */ /* 0x000fe40008011614 */
[----:B------:R-:W-:Y:S02]  /*10c0*/  @UP4 USHF.R.U32.HI UR5, URZ, UR9, UR10 ;  /* 0x00000009ff054299 */ /* 0x000fe4000801160a */
[----:B------:R-:W-:Y:S01]  /*10d0*/  UMOV UR7, UR19 ;  /* 0x0000001300077c82 */ /* 0x000fe20008000000 */
[----:B------:R-:W-:Y:S01]  /*10e0*/  UMOV UR16, UR17 ;  /* 0x0000001100107c82 */ /* 0x000fe20008000000 */
[----:B------:R-:W-:-:S02]  /*10f0*/  @UP4 USHF.R.U32.HI UR6, URZ, UR9, UR7 ;  /* 0x00000009ff064299 */ /* 0x000fc40008011607 */
[----:B------:R-:W-:Y:S02]  /*1100*/  USHF.R.U32.HI UR13, URZ, UR13, UR16 ;  /* 0x0000000dff0d7299 */ /* 0x000fe40008011610 */
[----:B------:R-:W-:Y:S02]  /*1110*/  USEL UR4, UR50, UR20, !UP0 ;  /* 0x0000001432047287 */ /* 0x000fe4000c000000 */
[----:B------:R-:W-:Y:S02]  /*1120*/  UIMAD UR7, UR5, UR23, URZ ;  /* 0x00000017050772a4 */ /* 0x000fe4000f8e02ff */
[----:B------:R-:W-:Y:S02]  /*1130*/  USEL UR5, UR49, UR13, !UP1 ;  /* 0x0000000d31057287 */ /* 0x000fe4000c800000 */
[----:B------:R-:W-:Y:S02]  /*1140*/  UIMAD UR12, UR6, UR23, URZ ;  /* 0x00000017060c72a4 */ /* 0x000fe4000f8e02ff */
[----:B------:R-:W-:-:S02]  /*1150*/  UISETP.GE.AND UP0, UPT, UR4, UR7, UPT ;  /* 0x000000070400728c */ /* 0x000fc4000bf06270 */
[----:B------:R-:W-:Y:S02]  /*1160*/  UIMAD.WIDE.U32 UR10, UR4, UR8, URZ ;  /* 0x00000008040a72a5 */ /* 0x000fe4000f8e00ff */
[----:B------:R-:W-:Y:S02]  /*1170*/  UISETP.GE.OR UP0, UPT, UR5, UR12, UP0 ;  /* 0x0000000c0500728c */ /* 0x000fe40008706670 */
[----:B------:R-:W-:Y:S02]  /*1180*/  UIMAD.WIDE.U32 UR12, UR5, UR8, URZ ;  /* 0x00000008050c72a5 */ /* 0x000fe4000f8e00ff */
[----:B------:R-:W-:Y:S01]  /*1190*/  UIADD3 UR10, UPT, UPT, -UR4, URZ, URZ ;  /* 0x000000ff040a7290 */ /* 0x000fe2000fffe1ff */
[----:B------:R-:W-:Y:S01]  /*11a0*/  UMOV UR8, UR11 ;  /* 0x0000000b00087c82 */ /* 0x000fe20008000000 */
[----:B------:R-:W-:Y:S02]  /*11b0*/  UIADD3 UR11, UPT, UPT, -UR5, URZ, URZ ;  /* 0x000000ff050b7290 */ /* 0x000fe4000fffe1ff */
[----:B------:R-:W-:-:S03]  /*11c0*/  USHF.R.U32.HI UR8, URZ, UR9, UR8 ;  /* 0x00000009ff087299 */ /* 0x000fc60008011608 */
[----:B------:R-:W-:Y:S01]  /*11d0*/  @!UP0 UMOV UR7, UR13 ;  /* 0x0000000d00078c82 */ /* 0x000fe20008000000 */
[----:B------:R-:W-:Y:S02]  /*11e0*/  UIMAD UR50, UR14, UR10, UR50 ;  /* 0x0000000a0e3272a4 */ /* 0x000fe4000f8e0232 */
[----:B------:R-:W-:Y:S02]  /*11f0*/  USEL UR8, UR4, UR8, !UP4 ;  /* 0x0000000804087287 */ /* 0x000fe4000e000000 */
[----:B------:R-:W-:Y:S02]  /*1200*/  @!UP0 USHF.R.U32.HI UR7, URZ, UR9, UR7 ;  /* 0x00000009ff078299 */ /* 0x000fe40008011607 */
[----:B------:R-:W-:Y:S02]  /*1210*/  UIADD3 UR9, UPT, UPT, -UR8, URZ, URZ ;  /* 0x000000ff08097290 */ /* 0x000fe4000fffe1ff */
[----:B------:R-:W-:Y:S02]  /*1220*/  @!UP0 USEL UR7, UR5, UR7, !UP4 ;  /* 0x0000000705078287 */ /* 0x000fe4000e000000 */
[----:B------:R-:W-:-:S02]  /*1230*/  UIMAD UR9, UR23, UR9, UR4 ;  /* 0x00000009170972a4 */ /* 0x000fc4000f8e0204 */
[----:B------:R-:W-:Y:S02]  /*1240*/  @!UP0 UIADD3 UR8, UPT, UPT, UR8, -UR7, URZ ;  /* 0x8000000708088290 */ /* 0x000fe4000fffe0ff */
[----:B------:R-:W-:Y:S02]  /*1250*/  @!UP0 UIMAD UR6, UR9, UR6, UR7 ;  /* 0x00000006090682a4 */ /* 0x000fe4000f8e0207 */
[----:B------:R-:W-:Y:S02]  /*1260*/  @!UP0 UIMAD UR4, UR8, UR23, UR5 ;  /* 0x00000017080482a4 */ /* 0x000fe4000f8e0205 */
[----:B------:R-:W-:Y:S02]  /*1270*/  UIMAD UR49, UR24, UR11, UR49 ;  /* 0x0000000b183172a4 */ /* 0x000fe4000f8e0231 */
[----:B------:R-:W-:Y:S01]  /*1280*/  UIMAD UR50, UR4, UR14, UR50 ;  /* 0x0000000e043272a4 */ /* 0x000fe2000f8e0232 */
[----:B------:R-:W-:Y:S02]  /*1290*/  @!UP0 UMOV UR5, UR6 ;  /* 0x0000000600058c82 */ /* 0x000fe40008000000 */
[----:B------:R-:W-:-:S12]  /*12a0*/  UIMAD UR49, UR5, UR24, UR49 ;  /* 0x00000018053172a4 */ /* 0x000fd8000f8e0231 */
.L_x_15:
[----:B------:R-:W1:Y:S01]  /*12b0*/  LDCU UR4, c[0x0][0xb30] ;  /* 0x00016600ff0477ac */ /* 0x000e620008000800 */
[----:B------:R-:W2:Y:S01]  /*12c0*/  S2UR UR5, SR_CgaCtaId ;  /* 0x00000000000579c3 */ /* 0x000ea20000008800 */
[----:B-1----:R-:W-:-:S09]  /*12d0*/  UISETP.NE.AND UP0, UPT, UR4, 0x1, UPT ;  /* 0x000000010400788c */ /* 0x002fd2000bf05270 */
[----:B--2---:R-:W-:Y:S05]  /*12e0*/  BRA.U UP0, `(.L_x_16) ;  /* 0x0000000100447547 */ /* 0x004fea000b800000 */
[----:B------:R-:W1:Y:S01]  /*12f0*/  LDCU.128 UR12, c[0x0][0xb10] ;  /* 0x00016200ff0c77ac */ /* 0x000e620008000c00 */
[----:B------:R-:W2:Y:S01]  /*1300*/  LDCU UR10, c[0x0][0xb0c] ;  /* 0x00016180ff0a77ac */ /* 0x000ea20008000800 */
[----:B------:R-:W3:Y:S01]  /*1310*/  LDCU UR11, c[0x0][0xb20] ;  /* 0x00016400ff0b77ac */ /* 0x000ee20008000800 */
[----:B-1----:R-:W-:Y:S02]  /*1320*/  UIMAD.WIDE.U32 UR8, UR49, UR12, URZ ;  /* 0x0000000c310872a5 */ /* 0x002fe4000f8e00ff */
[----:B------:R-:W-:Y:S02]  /*1330*/  UIMAD.WIDE.U32 UR6, UR50, UR15, URZ ;  /* 0x0000000f320672a5 */ /* 0x000fe4000f8e00ff */
[----:B--2---:R-:W-:Y:S02]  /*1340*/  UISETP.NE.AND UP1, UPT, UR10, 0x1, UPT ;  /* 0x000000010a00788c */ /* 0x004fe4000bf25270 */
[----:B------:R-:W-:Y:S01]  /*1350*/  UISETP.NE.AND UP0, UPT, UR14, 0x1, UPT ;  /* 0x000000010e00788c */ /* 0x000fe2000bf05270 */
[----:B------:R-:W-:-:S02]  /*1360*/  UMOV UR8, UR9 ;  /* 0x0000000900087c82 */ /* 0x000fc40008000000 */
[----:B------:R-:W-:Y:S01]  /*1370*/  UMOV UR4, UR7 ;  /* 0x0000000700047c82 */ /* 0x000fe20008000000 */
[----:B------:R-:W-:Y:S02]  /*1380*/  USHF.R.U32.HI UR8, URZ, UR13, UR8 ;  /* 0x0000000dff087299 */ /* 0x000fe40008011608 */
[----:B---3--:R-:W-:Y:S02]  /*1390*/  USHF.R.U32.HI UR4, URZ, UR11, UR4 ;  /* 0x0000000bff047299 */ /* 0x008fe40008011604 */
[----:B------:R-:W-:Y:S02]  /*13a0*/  USEL UR6, UR49, UR8, !UP1 ;  /* 0x0000000831067287 */ /* 0x000fe4000c800000 */
[----:B------:R-:W-:-:S04]  /*13b0*/  USEL UR4, UR50, UR4, !UP0 ;  /* 0x0000000432047287 */ /* 0x000fc8000c000000 */
[----:B------:R-:W-:Y:S02]  /*13c0*/  UIADD3 UR7, UPT, UPT, UR6, -UR4, URZ ;  /* 0x8000000406077290 */ /* 0x000fe4000fffe0ff */
[----:B------:R-:W-:Y:S02]  /*13d0*/  UIADD3 UR4, UPT, UPT, -UR6, UR4, URZ ;  /* 0x0000000406047290 */ /* 0x000fe4000fffe1ff */
[----:B------:R-:W-:Y:S02]  /*13e0*/  UIMAD UR50, UR7, UR14, UR50 ;  /* 0x0000000e073272a4 */ /* 0x000fe4000f8e0232 */
[----:B------:R-:W-:-:S12]  /*13f0*/  UIMAD UR49, UR4, UR10, UR49 ;  /* 0x0000000a043172a4 */ /* 0x000fd8000f8e0231 */
.L_x_16:
[----:B------:R-:W-:Y:S01]  /*1400*/  BAR.SYNC.DEFER_BLOCKING 0x0 ;  /* 0x0000000000007b1d */ /* 0x000fe20000010000 */
[----:B------:R-:W-:Y:S01]  /*1410*/  UISETP.NE.AND UP0, UPT, UR22, 0x2, UPT ;  /* 0x000000021600788c */ /* 0x000fe2000bf05270 */
[----:B------:R-:W-:Y:S02]  /*1420*/  ISETP.NE.OR P3, PT, R0, 0x2, !P3 ;  /* 0x000000020000780c */ /* 0x000fe40005f65670 */
[----:B------:R-:W-:Y:S02]  /*1430*/  LOP3.LUT R225, R234, 0x1f, RZ, 0xc0, !PT ;  /* 0x0000001feae17812 */ /* 0x000fe400078ec0ff */
[----:B------:R-:W1:Y:S04]  /*1440*/  LDCU UR41, c[0x0][0xb24] ;  /* 0x00016480ff2977ac */ /* 0x000e680008000800 */
[----:B------:R-:W-:Y:S05]  /*1450*/  BRA.U UP0, `(.L_x_17) ;  /* 0x0000001100d87547 */ /* 0x000fea000b800000 */
[----:B------:R-:W2:Y:S01]  /*1460*/  LDCU UR7, c[0x0][0x38c] ;  /* 0x00007180ff0777ac */ /* 0x000ea20008000800 */
[----:B------:R-:W-:Y:S01]  /*1470*/  PLOP3.LUT P1, PT, PT, PT, UP3, 0x80, 0x8 ;  /* 0x000000000008781c */ /* 0x000fe20003f2f038 */
[----:B------:R-:W-:Y:S01]  /*1480*/  IMAD.MOV.U32 R12, RZ, RZ, 0x1 ;  /* 0x00000001ff0c7424 */ /* 0x000fe200078e00ff */
[----:B------:R-:W-:Y:S02]  /*1490*/  ISETP.EQ.OR P2, PT, R225, RZ, P3 ;  /* 0x000000ffe100720c */ /* 0x000fe40001f42670 */
[----:B------:R-:W-:Y:S02]  /*14a0*/  CS2R R10, SRZ ;  /* 0x00000000000a7805 */ /* 0x000fe4000001ff00 */
[----:B------:R-:W-:Y:S01]  /*14b0*/  PLOP3.LUT P1, PT, P1, PT, PT, 0x8, 0x80 ;  /* 0x000000000080781c */ /* 0x000fe20000f2e170 */
[----:B------:R-:W-:Y:S01]  /*14c0*/  IMAD.MOV.U32 R9, RZ, RZ, RZ ;  /* 0x000000ffff097224 */ /* 0x000fe200078e00ff */
[----:B------:R-:W3:Y:S01]  /*14d0*/  LDCU UR38, c[0x0][0x370] ;  /* 0x00006e00ff2677ac */ /* 0x000ee20008000800 */
[----:B------:R-:W-:Y:S01]  /*14e0*/  IMAD.MOV.U32 R8, RZ, RZ, 0x1 ;  /* 0x00000001ff087424 */ /* 0x000fe200078e00ff */
[----:B------:R-:W4:Y:S01]  /*14f0*/  LDCU.64 UR26, c[0x0][0x348] ;  /* 0x00006900ff1a77ac */ /* 0x000f220008000a00 */
[----:B------:R-:W1:Y:S01]  /*1500*/  LDCU UR37, c[0x0][0x374] ;  /* 0x00006e80ff2577ac */ /* 0x000e620008000800 */
[----:B--2---:R-:W-:-:S02]  /*1510*/  UIADD3 UR6, UPT, UPT, UR7, 0x7f, URZ ;  /* 0x0000007f07067890 */ /* 0x004fc4000fffe0ff */
[----:B------:R-:W-:Y:S02]  /*1520*/  UIADD3 UR43, UPT, UPT, UR7, 0xfe, URZ ;  /* 0x000000fe072b7890 */ /* 0x000fe4000fffe0ff */
[----:B------:R-:W-:-:S04]  /*1530*/  USHF.R.S32.HI UR4, URZ, 0x1f, UR6 ;  /* 0x0000001fff047899 */ /* 0x000fc80008011406 */
[----:B------:R-:W-:Y:S02]  /*1540*/  ULEA.HI UR4, UR4, UR6, URZ, 0x7 ;  /* 0x0000000604047291 */ /* 0x000fe4000f8f38ff */
[----:B------:R-:W-:Y:S02]  /*1550*/  UIADD3 UR6, UPT, UPT, UR7, -0x1, URZ ;  /* 0xffffffff07067890 */ /* 0x000fe4000fffe0ff */
[----:B------:R-:W-:Y:S02]  /*1560*/  USHF.R.S32.HI UR40, URZ, 0x7, UR4 ;  /* 0x00000007ff287899 */ /* 0x000fe40008011404 */
[----:B------:R-:W-:Y:S02]  /*1570*/  UISETP.GE.U32.AND UP1, UPT, UR6, -0xff, UPT ;  /* 0xffffff010600788c */ /* 0x000fe4000bf26070 */
[----:B------:R-:W-:Y:S01]  /*1580*/  UISETP.LT.U32.AND UP0, UPT, UR40, 0x6, UPT ;  /* 0x000000062800788c */ /* 0x000fe2000bf01070 */
[----:B------:R-:W-:-:S03]  /*1590*/  UMOV UR7, URZ ;  /* 0x000000ff00077c82 */ /* 0x000fc60008000000 */
[----:B------:R-:W-:-:S04]  /*15a0*/  USEL UR39, UR40, 0x6, UP0 ;  /* 0x0000000628277887 */ /* 0x000fc80008000000 */
[----:B------:R-:W-:Y:S02]  /*15b0*/  UIADD3 UR21, UPT, UPT, UR39, -0x1, URZ ;  /* 0xffffffff27157890 */ /* 0x000fe4000fffe0ff */
[----:B------:R-:W-:Y:S02]  /*15c0*/  @UP1 UIADD3 UR21, UPT, UPT, UR39, URZ, URZ ;  /* 0x000000ff27151290 */ /* 0x000fe4000fffe0ff */
[----:B------:R-:W-:Y:S02]  /*15d0*/  UIADD3 UR42, UPT, UPT, UR40, -UR39, URZ ;  /* 0x80000027282a7290 */ /* 0x000fe4000fffe0ff */
[----:B-1-34-:R-:W-:-:S12]  /*15e0*/  UIADD3 UR21, UPT, UPT, UR21, 0x1, URZ ;  /* 0x0000000115157890 */ /* 0x01afd8000fffe0ff */
.L_x_35:
[----:B------:R-:W-:Y:S01]  /*15f0*/  UISETP.NE.AND UP0, UPT, UR5, URZ, UPT ;  /* 0x000000ff0500728c */ /* 0x000fe2000bf05270 */
[----:B-1----:R-:W1:Y:S08]  /*1600*/  S2UR UR5, SR_CgaCtaId ;  /* 0x00000000000579c3 */ /* 0x002e700000008800 */
[----:B------:R-:W-:Y:S05]  /*1610*/  BRA.U UP0, `(.L_x_18) ;  /* 0x0000000100347547 */ /* 0x000fea000b800000 */
[----:B------:R-:W2:Y:S01]  /*1620*/  S2R R0, SR_CgaCtaId ;  /* 0x0000000000007919 */ /* 0x000ea20000008800 */
[----:B------:R-:W-:Y:S02]  /*1630*/  MOV R3, 0x400 ;  /* 0x0000040000037802 */ /* 0x000fe40000000f00 */
[----:B------:R-:W-:Y:S02]  /*1640*/  SHF.L.U32 R2, R8, 0x1f, RZ ;  /* 0x0000001f08027819 */ /* 0x000fe400000006ff */
[----:B--2---:R-:W-:-:S05]  /*1650*/  LEA R0, R0, R3, 0x18 ;  /* 0x0000000300007211 */ /* 0x004fca00078ec0ff */
[----:B------:R-:W-:-:S04]  /*1660*/  IMAD R3, R9, 0x8, R0 ;  /* 0x0000000809037824 */ /* 0x000fc800078e0200 */
[----:B------:R-:W2:Y:S02]  /*1670*/  SYNCS.PHASECHK.TRANS64.TRYWAIT P0, [R3+URZ+0xf0], R2 ;  /* 0x0000f002030075a7 */ /* 0x000ea400080011ff */
[----:B--2---:R-:W-:Y:S05]  /*1680*/  @!P0 BRA `(.L_x_19) ;  /* 0x0000007000348947 */ /* 0x004fea0003800000 */
.L_x_98:
[----:B------:R-:W-:Y:S01]  /*1690*/  VIADD R9, R9, 0x1 ;  /* 0x0000000109097836 */ /* 0x000fe20000000000 */
[----:B------:R2:W-:Y:S04]  /*16a0*/  SYNCS.ARRIVE.TRANS64.A1T0 RZ, [R3+URZ+0xe0], RZ ;  /* 0x0000e0ff03ff79a7 */ /* 0x0005e800081000ff */
[----:B------:R-:W-:-:S04]  /*16b0*/  ISETP.NE.AND P0, PT, R9, 0x2, PT ;  /* 0x000000020900780c */ /* 0x000fc80003f05270 */
[----:B------:R-:W-:Y:S02]  /*16c0*/  SEL R9, R9, RZ, P0 ;  /* 0x000000ff09097207 */ /* 0x000fe40000000000 */
[----:B--2---:R-:W-:-:S04]  /*16d0*/  SEL R3, RZ, 0x1, P0 ;  /* 0x00000001ff037807 */ /* 0x004fc80000000000 */
[----:B------:R-:W-:-:S07]  /*16e0*/  LOP3.LUT R8, R8, R3, RZ, 0x3c, !PT ;  /* 0x0000000308087212 */ /* 0x000fce00078e3cff */
.L_x_18:
[----:B------:R-:W-:Y:S01]  /*16f0*/  UMOV UR4, 0x400 ;  /* 0x0000040000047882 */ /* 0x000fe20000000000 */
[----:B------:R-:W-:Y:S01]  /*1700*/  SHF.L.U32 R0, R12, 0x1f, RZ ;  /* 0x0000001f0c007819 */ /* 0x000fe200000006ff */
[----:B-1----:R-:W-:Y:S02]  /*1710*/  ULEA UR4, UR5, UR4, 0x18 ;  /* 0x0000000405047291 */ /* 0x002fe4000f8ec0ff */
[----:B------:R-:W-:Y:S02]  /*1720*/  UISETP.GE.U32.AND UP0, UPT, UR43, 0xff, UPT ;  /* 0x000000ff2b00788c */ /* 0x000fe4000bf06070 */
[----:B------:R-:W-:Y:S02]  /*1730*/  ULEA UR6, UR7, UR4, 0x3 ;  /* 0x0000000407067291 */ /* 0x000fe4000f8e18ff */
[----:B------:R-:W-:Y:S02]  /*1740*/  USHF.L.U32 UR35, UR49, 0x7, URZ ;  /* 0x0000000731237899 */ /* 0x000fe400080006ff */
[----:B------:R-:W-:Y:S01]  /*1750*/  UIMAD UR11, UR50, 0x70, URZ ;  /* 0x00000070320b78a4 */ /* 0x000fe2000f8e02ff */
[----:B------:R-:W-:-:S04]  /*1760*/  UMOV UR14, URZ ;  /* 0x000000ff000e7c82 */ /* 0x000fc80008000000 */
[----:B------:R1:W2:Y:S01]  /*1770*/  SYNCS.PHASECHK.TRANS64.TRYWAIT P0, [UR6+0x30], R0 ;  /* 0x00003000ff0075a7 */ /* 0x0002a20008001106 */
[----:B------:R-:W-:Y:S06]  /*1780*/  BRA.U !UP0, `(.L_x_20) ;  /* 0x0000000108a87547 */ /* 0x000fec000b800000 */
[----:B------:R-:W-:Y:S01]  /*1790*/  UMOV UR13, URZ ;  /* 0x000000ff000d7c82 */ /* 0x000fe20008000000 */
[----:B------:R-:W-:-:S05]  /*17a0*/  UMOV UR6, UR7 ;  /* 0x0000000700067c82 */ /* 0x000fca0008000000 */
.L_x_25:
[----:B--2---:R-:W-:Y:S01]  /*17b0*/  @!P3 MOV R2, 0x7800 ;  /* 0x000078000002b802 */ /* 0x004fe20000000f00 */
[----:B------:R-:W-:Y:S01]  /*17c0*/  ULEA UR33, UR6, UR4, 0x3 ;  /* 0x0000000406217291 */ /* 0x000fe2000f8e18ff */
[----:B--234-:R-:W-:Y:S11]  /*17d0*/  @P0 BRA `(.L_x_21) ;  /* 0x00000000000c0947 */ /* 0x01cff60003800000 */
[----:B------:R-:W-:Y:S04]  /*17e0*/  SHF.L.U32 R3, R12, 0x1f, RZ ;  /* 0x0000001f0c037819 */ /* 0x000fe800000006ff */
[----:B------:R-:W2:Y:S02]  /*17f0*/  SYNCS.PHASECHK.TRANS64.TRYWAIT P0, [UR33+0x30], R3 ;  /* 0x00003003ff0075a7 */ /* 0x000ea40008001121 */
[----:B--2---:R-:W-:Y:S05]  /*1800*/  @!P0 BRA `(.L_x_22) ;  /* 0x0000006c00e88947 */ /* 0x004fea0003800000 */
.L_x_21:
[----:B------:R2:W-:Y:S01]  /*1810*/  @!P3 SYNCS.ARRIVE.TRANS64 RZ, [UR33], R2 ;  /* 0x00000002ffffb9a7 */ /* 0x0005e20008000021 */
[----:B------:R-:W-:Y:S04]  /*1820*/  BSSY.RECONVERGENT B0, `(.L_x_23) ;  /* 0x0000003000007945 */ /* 0x000fe80003800200 */
[----:B------:R-:W-:Y:S05]  /*1830*/  @P2 BRA `(.L_x_24) ;  /* 0x0000000000042947 */ /* 0x000fea0003800000 */
[----:B------:R-:W-:Y:S05]  /*1840*/  BPT.TRAP 0x1 ;  /* 0x000000040000795c */ /* 0x000fea0000300000 */
.L_x_24:
[----:B------:R-:W-:Y:S05]  /*1850*/  BSYNC.RECONVERGENT B0 ;  /* 0x0000000000007941 */ /* 0x000fea0003800200 */
.L_x_23:
[----:B------:R-:W-:Y:S02]  /*1860*/  UIADD3 UR7, UPT, UPT, UR6, 0x1, URZ ;  /* 0x0000000106077890 */ /* 0x000fe4000fffe0ff */
[----:B------:R-:W-:Y:S02]  /*1870*/  UIADD3 UR16, UP1, UPT, UR26, 0x80, URZ ;  /* 0x000000801a107890 */ /* 0x000fe4000ff3e0ff */
[----:B------:R-:W-:Y:S02]  /*1880*/  UISETP.NE.AND UP0, UPT, UR7, 0x6, UPT ;  /* 0x000000060700788c */ /* 0x000fe4000bf05270 */
[----:B------:R-:W-:Y:S02]  /*1890*/  ULEA UR32, UR6, UR4, 0xe ;  /* 0x0000000406207291 */ /* 0x000fe4000f8e70ff */
[----:B------:R-:W-:Y:S02]  /*18a0*/  USEL UR9, URZ, 0x1, UP0 ;  /* 0x00000001ff097887 */ /* 0x000fe40008000000 */
[----:B------:R-:W-:Y:S02]  /*18b0*/  USEL UR7, UR7, URZ, UP0 ;  /* 0x000000ff07077287 */ /* 0x000fe40008000000 */
[----:B------:R-:W-:Y:S02]  /*18c0*/  USHF.L.U32 UR34, UR13, 0x7, URZ ;  /* 0x000000070d227899 */ /* 0x000fe400080006ff */
[----:B------:R-:W-:Y:S01]  /*18d0*/  ULEA UR8, UR7, UR4, 0x3 ;  /* 0x0000000407087291 */ /* 0x000fe2000f8e18ff */
[----:B------:R-:W-:Y:S01]  /*18e0*/  LOP3.LUT R12, R12, UR9, RZ, 0x3c, !PT ;  /* 0x000000090c0c7c12 */ /* 0x000fe2000f8e3cff */
[----:B------:R-:W-:Y:S02]  /*18f0*/  UIADD3.X UR17, UPT, UPT, URZ, UR27, URZ, UP1, !UPT ;  /* 0x0000001bff117290 */ /* 0x000fe40008ffe4ff */
[----:B------:R-:W-:Y:S01]  /*1900*/  UIADD3 UR32, UPT, UPT, UR32, 0x7200, URZ ;  /* 0x0000720020207890 */ /* 0x000fe2000fffe0ff */
[----:B-1----:R-:W-:Y:S01]  /*1910*/  SHF.L.U32 R0, R12, 0x1f, RZ ;  /* 0x0000001f0c007819 */ /* 0x002fe200000006ff */
[----:B------:R-:W-:Y:S02]  /*1920*/  UIADD3 UR14, UP0, UPT, UR26, 0x180, URZ ;  /* 0x000001801a0e7890 */ /* 0x000fe4000ff1e0ff */
[----:B------:R-:W-:Y:S01]  /*1930*/  UIADD3 UR13, UPT, UPT, UR13, 0x1, URZ ;  /* 0x000000010d0d7890 */ /* 0x000fe2000fffe0ff */
[----:B------:R3:W4:Y:S01]  /*1940*/  SYNCS.PHASECHK.TRANS64.TRYWAIT P0, [UR8+0x30], R0 ;  /* 0x00003000ff0075a7 */ /* 0x0007220008001108 */
[----:B------:R-:W-:Y:S01]  /*1950*/  UIMAD UR8, UR6, 0x3800, UR4 ;  /* 0x00003800060878a4 */ /* 0x000fe2000f8e0204 */
[----:B------:R-:W-:Y:S01]  /*1960*/  UMOV UR18, 0x0 ;  /* 0x0000000000127882 */ /* 0x000fe20000000000 */
[----:B------:R-:W-:Y:S02]  /*1970*/  UMOV UR19, 0x10000000 ;  /* 0x1000000000137882 */ /* 0x000fe40000000000 */
[----:B------:R-:W-:Y:S01]  /*1980*/  UIADD3 UR8, UPT, UPT, UR8, 0x1f200, URZ ;  /* 0x0001f20008087890 */ /* 0x000fe2000fffe0ff */
[----:B------:R-:W-:Y:S01]  /*1990*/  UTMALDG.3D [UR32], [UR16], desc[UR18] ;  /* 0x00001220100075b4 */ /* 0x000fe20008011000 */
[----:B------:R-:W-:Y:S01]  /*19a0*/  UIADD3.X UR15, UPT, UPT, URZ, UR27, URZ, UP0, !UPT ;  /* 0x0000001bff0f7290 */ /* 0x000fe200087fe4ff */
[----:B------:R-:W-:Y:S01]  /*19b0*/  UMOV UR12, UR36 ;  /* 0x00000024000c7c82 */ /* 0x000fe20008000000 */
[----:B------:R-:W-:Y:S01]  /*19c0*/  UMOV UR9, UR33 ;  /* 0x0000002100097c82 */ /* 0x000fe20008000000 */
[----:B------:R-:W-:Y:S01]  /*19d0*/  UMOV UR10, UR34 ;  /* 0x00000022000a7c82 */ /* 0x000fe20008000000 */
[----:B------:R-:W-:Y:S01]  /*19e0*/  UISETP.NE.AND UP0, UPT, UR13, UR21, UPT ;  /* 0x000000150d00728c */ /* 0x000fe2000bf05270 */
[----:B------:R-:W-:Y:S04]  /*19f0*/  UMOV UR6, UR7 ;  /* 0x0000000700067c82 */ /* 0x000fe80008000000 */
[----:B------:R1:W-:Y:S02]  /*1a00*/  UTMALDG.3D [UR8], [UR14], desc[UR18] ;  /* 0x000012080e0075b4 */ /* 0x0003e40008011000 */
[----:B-1----:R-:W-:Y:S02]  /*1a10*/  UMOV UR14, UR21 ;  /* 0x00000015000e7c82 */ /* 0x002fe40008000000 */
[----:B------:R-:W-:Y:S05]  /*1a20*/  BRA.U UP0, `(.L_x_25) ;  /* 0xfffffffd00607547 */ /* 0x000fea000b83ffff */
.L_x_20:
[----:B------:R-:W-:Y:S01]  /*1a30*/  ULEA UR6, UR7, UR4, 0x3 ;  /* 0x0000000407067291 */ /* 0x000fe2000f8e18ff */
[----:B-1-3--:R-:W-:Y:S01]  /*1a40*/  SHF.L.U32 R0, R12, 0x1f, RZ ;  /* 0x0000001f0c007819 */ /* 0x00afe200000006ff */
[----:B------:R-:W-:Y:S01]  /*1a50*/  @!P1 SYNCS.ARRIVE.TRANS64.A1T0 RZ, [UR4+0x78], RZ ;  /* 0x000078ffffff99a7 */ /* 0x000fe20008100004 */
[----:B------:R-:W-:-:S06]  /*1a60*/  UISETP.GT.AND UP0, UPT, UR40, UR39, UPT ;  /* 0x000000272800728c */ /* 0x000fcc000bf04270 */
[----:B--2-4-:R1:W2:Y:S03]  /*1a70*/  SYNCS.PHASECHK.TRANS64.TRYWAIT P0, [UR6+0x30], R0 ;  /* 0x00003000ff0075a7 */ /* 0x0142a60008001106 */
[----:B------:R-:W-:Y:S05]  /*1a80*/  BRA.U !UP0, `(.L_x_26) ;  /* 0x0000000108ac7547 */ /* 0x000fea000b800000 */
[----:B------:R-:W-:Y:S01]  /*1a90*/  UIADD3 UR13, UPT, UPT, UR42, UR14, URZ ;  /* 0x0000000e2a0d7290 */ /* 0x000fe2000fffe0ff */
[----:B------:R-:W-:-:S11]  /*1aa0*/  UMOV UR6, UR7 ;  /* 0x0000000700067c82 */ /* 0x000fd60008000000 */
.L_x_31:
[----:B--2---:R-:W-:Y:S01]  /*1ab0*/  @!P3 MOV R2, 0x7800 ;  /* 0x000078000002b802 */ /* 0x004fe20000000f00 */
[----:B---3--:R-:W-:Y:S01]  /*1ac0*/  ULEA UR17, UR6, UR4, 0x3 ;  /* 0x0000000406117291 */ /* 0x008fe2000f8e18ff */
[----:B--2-4-:R-:W-:Y:S11]  /*1ad0*/  @P0 BRA `(.L_x_27) ;  /* 0x00000000000c0947 */ /* 0x014ff60003800000 */
[----:B------:R-:W-:Y:S04]  /*1ae0*/  SHF.L.U32 R3, R12, 0x1f, RZ ;  /* 0x0000001f0c037819 */ /* 0x000fe800000006ff */
[----:B------:R-:W2:Y:S02]  /*1af0*/  SYNCS.PHASECHK.TRANS64.TRYWAIT P0, [UR17+0x30], R3 ;  /* 0x00003003ff0075a7 */ /* 0x000ea40008001111 */
[----:B--2---:R-:W-:Y:S05]  /*1b00*/  @!P0 BRA `(.L_x_28) ;  /* 0x0000006c00408947 */ /* 0x004fea0003800000 */
.L_x_27:
[----:B------:R2:W-:Y:S01]  /*1b10*/  @!P3 SYNCS.ARRIVE.TRANS64 RZ, [UR17], R2 ;  /* 0x00000002ffffb9a7 */ /* 0x0005e20008000011 */
[----:B------:R-:W-:Y:S04]  /*1b20*/  BSSY.RECONVERGENT B0, `(.L_x_29) ;  /* 0x0000003000007945 */ /* 0x000fe80003800200 */
[----:B------:R-:W-:Y:S05]  /*1b30*/  @P2 BRA `(.L_x_30) ;  /* 0x0000000000042947 */ /* 0x000fea0003800000 */
[----:B------:R-:W-:Y:S05]  /*1b40*/  BPT.TRAP 0x1 ;  /* 0x000000040000795c */ /* 0x000fea0000300000 */
.L_x_30:
[----:B------:R-:W-:Y:S05]  /*1b50*/  BSYNC.RECONVERGENT B0 ;  /* 0x0000000000007941 */ /* 0x000fea0003800200 */
.L_x_29:
[----:B------:R-:W-:Y:S02]  /*1b60*/  UIADD3 UR7, UPT, UPT, UR6, 0x1, URZ ;  /* 0x0000000106077890 */ /* 0x000fe4000fffe0ff */
[----:B------:R-:W-:Y:S02]  /*1b70*/  ULEA UR16, UR6, UR4, 0xe ;  /* 0x0000000406107291 */ /* 0x000fe4000f8e70ff */
[----:B------:R-:W-:Y:S02]  /*1b80*/  UISETP.NE.AND UP0, UPT, UR7, 0x6, UPT ;  /* 0x000000060700788c */ /* 0x000fe4000bf05270 */
[----:B------:R-:W-:Y:S02]  /*1b90*/  UIADD3 UR24, UP1, UPT, UR26, 0x80, URZ ;  /* 0x000000801a187890 */ /* 0x000fe4000ff3e0ff */
[----:B------:R-:W-:Y:S02]  /*1ba0*/  USEL UR9, URZ, 0x1, UP0 ;  /* 0x00000001ff097887 */ /* 0x000fe40008000000 */
[----:B------:R-:W-:Y:S02]  /*1bb0*/  USEL UR7, UR7, URZ, UP0 ;  /* 0x000000ff07077287 */ /* 0x000fe40008000000 */
[----:B------:R-:W-:Y:S02]  /*1bc0*/  USHF.L.U32 UR18, UR14, 0x7, URZ ;  /* 0x000000070e127899 */ /* 0x000fe400080006ff */
[----:B------:R-:W-:Y:S01]  /*1bd0*/  ULEA UR8, UR7, UR4, 0x3 ;  /* 0x0000000407087291 */ /* 0x000fe2000f8e18ff */
[----:B------:R-:W-:Y:S01]  /*1be0*/  LOP3.LUT R12, R12, UR9, RZ, 0x3c, !PT ;  /* 0x000000090c0c7c12 */ /* 0x000fe2000f8e3cff */
[----:B------:R-:W-:Y:S02]  /*1bf0*/  UIADD3 UR16, UPT, UPT, UR16, 0x7200, URZ ;  /* 0x0000720010107890 */ /* 0x000fe4000fffe0ff */
[----:B------:R-:W-:Y:S01]  /*1c00*/  UIADD3.X UR25, UPT, UPT, URZ, UR27, URZ, UP1, !UPT ;  /* 0x0000001bff197290 */ /* 0x000fe20008ffe4ff */
[----:B-1----:R-:W-:Y:S01]  /*1c10*/  SHF.L.U32 R0, R12, 0x1f, RZ ;  /* 0x0000001f0c007819 */ /* 0x002fe200000006ff */
[----:B------:R-:W-:Y:S02]  /*1c20*/  UIADD3 UR22, UP0, UPT, UR26, 0x180, URZ ;  /* 0x000001801a167890 */ /* 0x000fe4000ff1e0ff */
[----:B------:R-:W-:Y:S01]  /*1c30*/  UIADD3 UR14, UPT, UPT, UR14, 0x1, URZ ;  /* 0x000000010e0e7890 */ /* 0x000fe2000fffe0ff */
[----:B------:R3:W4:Y:S01]  /*1c40*/  SYNCS.PHASECHK.TRANS64.TRYWAIT P0, [UR8+0x30], R0 ;  /* 0x00003000ff0075a7 */ /* 0x0007220008001108 */
[----:B------:R-:W-:Y:S01]  /*1c50*/  UIMAD UR8, UR6, 0x3800, UR4 ;  /* 0x00003800060878a4 */ /* 0x000fe2000f8e0204 */
[----:B------:R-:W-:Y:S01]  /*1c60*/  UMOV UR28, 0x0 ;  /* 0x00000000001c7882 */ /* 0x000fe20000000000 */
[----:B------:R-:W-:Y:S01]  /*1c70*/  UMOV UR29, 0x10000000 ;  /* 0x10000000001d7882 */ /* 0x000fe20000000000 */
[----:B------:R-:W-:Y:S01]  /*1c80*/  UMOV UR19, UR35 ;  /* 0x0000002300137c82 */ /* 0x000fe20008000000 */
[----:B------:R-:W-:Y:S01]  /*1c90*/  UMOV UR20, UR36 ;  /* 0x0000002400147c82 */ /* 0x000fe20008000000 */
[----:B------:R-:W-:Y:S01]  /*1ca0*/  UIADD3 UR8, UPT, UPT, UR8, 0x1f200, URZ ;  /* 0x0001f20008087890 */ /* 0x000fe2000fffe0ff */
[----:B------:R3:W-:Y:S01]  /*1cb0*/  UTMALDG.3D [UR16], [UR24], desc[UR28] ;  /* 0x00001c10180075b4 */ /* 0x0007e20008011000 */
[----:B------:R-:W-:Y:S01]  /*1cc0*/  UIADD3.X UR23, UPT, UPT, URZ, UR27, URZ, UP0, !UPT ;  /* 0x0000001bff177290 */ /* 0x000fe200087fe4ff */
[----:B------:R-:W-:Y:S01]  /*1cd0*/  UMOV UR12, UR36 ;  /* 0x00000024000c7c82 */ /* 0x000fe20008000000 */
[----:B------:R-:W-:Y:S01]  /*1ce0*/  UMOV UR9, UR17 ;  /* 0x0000001100097c82 */ /* 0x000fe20008000000 */
[----:B------:R-:W-:Y:S01]  /*1cf0*/  UMOV UR10, UR18 ;  /* 0x00000012000a7c82 */ /* 0x000fe20008000000 */
[----:B------:R-:W-:Y:S01]  /*1d00*/  UISETP.NE.AND UP0, UPT, UR14, UR13, UPT ;  /* 0x0000000d0e00728c */ /* 0x000fe2000bf05270 */
[----:B------:R-:W-:Y:S04]  /*1d10*/  UMOV UR6, UR7 ;  /* 0x0000000700067c82 */ /* 0x000fe80008000000 */
[----:B------:R3:W-:Y:S04]  /*1d20*/  UTMALDG.3D [UR8], [UR22], desc[UR28] ;  /* 0x00001c08160075b4 */ /* 0x0007e80008011000 */
[----:B------:R-:W-:Y:S05]  /*1d30*/  BRA.U UP0, `(.L_x_31) ;  /* 0xfffffffd005c7547 */ /* 0x000fea000b83ffff */
.L_x_26:
[C---:B------:R-:W-:Y:S01]  /*1d40*/  LEA R3, R11.reuse, UR4, 0x3 ;  /* 0x000000040b037c11 */ /* 0x040fe2000f8e18ff */
[----:B------:R-:W-:Y:S01]  /*1d50*/  NOP ;  /* 0x0000000000007918 */ /* 0x000fe20000000000 */
[----:B-1-3--:R-:W-:Y:S02]  /*1d60*/  SHF.L.U32 R0, R10, 0x1f, RZ ;  /* 0x0000001f0a007819 */ /* 0x00afe400000006ff */
[----:B------:R-:W-:Y:S02]  /*1d70*/  LEA R5, R11, UR4, 0x4 ;  /* 0x000000040b057c11 */ /* 0x000fe4000f8e20ff */
[----:B--2-4-:R-:W1:Y:S02]  /*1d80*/  SYNCS.PHASECHK.TRANS64.TRYWAIT P0, [R3+URZ+0x80], R0 ;  /* 0x00008000030075a7 */ /* 0x014e6400080011ff */
[----:B-1----:R-:W-:Y:S05]  /*1d90*/  @!P0 BRA `(.L_x_32) ;  /* 0x0000006800b48947 */ /* 0x002fea0003800000 */
.L_x_101:
[----:B------:R-:W2:Y:S01]  /*1da0*/  LDS.128 R4, [R5+0x110] ;  /* 0x0001100005047984 */ /* 0x000ea20000000c00 */
[----:B------:R-:W-:Y:S01]  /*1db0*/  UISETP.GE.AND UP0, UPT, UR41, 0x1, UPT ;  /* 0x000000012900788c */ /* 0x000fe2000bf06270 */
[----:B------:R-:W-:Y:S01]  /*1dc0*/  @!PT LDS RZ, [RZ] ;  /* 0x00000000fffff984 */ /* 0x000fe20000000800 */
[----:B------:R-:W-:Y:S01]  /*1dd0*/  @!PT LDS RZ, [RZ] ;  /* 0x00000000fffff984 */ /* 0x000fe20000000800 */
[----:B------:R-:W-:Y:S01]  /*1de0*/  @!PT LDS RZ, [RZ] ;  /* 0x00000000fffff984 */ /* 0x000fe20000000800 */
[----:B------:R-:W-:Y:S01]  /*1df0*/  @!PT LDS RZ, [RZ] ;  /* 0x00000000fffff984 */ /* 0x000fe20000000800 */
[----:B------:R3:W-:Y:S06]  /*1e00*/  MEMBAR.ALL.CTA ;  /* 0x0000000000007992 */ /* 0x0007ec0000008000 */
[----:B---3--:R-:W3:Y:S01]  /*1e10*/  FENCE.VIEW.ASYNC.S ;  /* 0x00000000000073c6 */ /* 0x008ee20000000000 */
[----:B--2---:R-:W-:-:S13]  /*1e20*/  LOP3.LUT P0, RZ, R6, 0x1, RZ, 0xc0, !PT ;  /* 0x0000000106ff7812 */ /* 0x004fda000780c0ff */
[----:B---3--:R-:W-:Y:S01]  /*1e30*/  VOTEU.ANY UP1, P0 ;  /* 0x0000000000ff7886 */ /* 0x008fe20000020100 */
[----:B------:R-:W-:-:S13]  /*1e40*/  PLOP3.LUT P0, PT, PT, PT, UP1, 0x80, 0x8 ;  /* 0x000000000008781c */ /* 0x000fda0003f0f018 */
[----:B-1----:R-:W-:Y:S02]  /*1e50*/  @P0 LOP3.LUT R0, R5, 0xffff, RZ, 0xc0, !PT ;  /* 0x0000ffff05000812 */ /* 0x002fe400078ec0ff */
[----:B------:R-:W-:Y:S02]  /*1e60*/  @P0 MOV R2, R4 ;  /* 0x0000000400020202 */ /* 0x000fe40000000f00 */
[----:B------:R-:W-:Y:S01]  /*1e70*/  @P0 R2UR UR8, R0 ;  /* 0x00000000000802ca */ /* 0x000fe200000e0000 */
[----:B------:R-:W-:Y:S01]  /*1e80*/  VIADD R0, R3, 0x90 ;  /* 0x0000009003007836 */ /* 0x000fe20000000000 */
[----:B------:R-:W-:Y:S02]  /*1e90*/  @P0 SHF.R.U32.HI R4, RZ, 0x10, R5 ;  /* 0x00000010ff040819 */ /* 0x000fe40000011605 */
[----:B------:R-:W-:Y:S02]  /*1ea0*/  @P0 R2UR UR9, R2 ;  /* 0x00000000020902ca */ /* 0x000fe400000e0000 */
[----:B------:R-:W-:-:S02]  /*1eb0*/  PRMT R0, RZ, 0x654, R0 ;  /* 0x00000654ff007816 */ /* 0x000fc40000000000 */
[----:B------:R-:W-:Y:S02]  /*1ec0*/  @P0 R2UR UR6, R4 ;  /* 0x00000000040602ca */ /* 0x000fe400000e0000 */
[----:B------:R1:W-:Y:S03]  /*1ed0*/  SYNCS.ARRIVE.TRANS64.RED.A1T0 RZ, [R0+URZ], RZ ;  /* 0x000000ff00ff79a7 */ /* 0x0003e600081004ff */
[----:B------:R-:W-:-:S04]  /*1ee0*/  @UP1 UMOV UR30, UR8 ;  /* 0x00000008001e1c82 */ /* 0x000fc80008000000 */
[----:B------:R-:W-:-:S04]  /*1ef0*/  @UP1 UMOV UR31, UR9 ;  /* 0x00000009001f1c82 */ /* 0x000fc80008000000 */
[----:B------:R-:W-:Y:S01]  /*1f00*/  @UP1 UMOV UR36, UR6 ;  /* 0x0000000600241c82 */ /* 0x000fe20008000000 */
[----:B------:R-:W-:Y:S05]  /*1f10*/  BRA.U !UP0, `(.L_x_33) ;  /* 0x0000000108d47547 */ /* 0x000fea000b800000 */
[----:B------:R-:W2:Y:S01]  /*1f20*/  LDCU.128 UR16, c[0x0][0xb10] ;  /* 0x00016200ff1077ac */ /* 0x000ea20008000c00 */
[----:B------:R-:W3:Y:S01]  /*1f30*/  LDCU UR24, c[0x0][0xb20] ;  /* 0x00016400ff1877ac */ /* 0x000ee20008000800 */
[----:B------:R-:W4:Y:S01]  /*1f40*/  LDCU UR20, c[0x0][0xb0c] ;  /* 0x00016180ff1477ac */ /* 0x000f220008000800 */
[----:B------:R-:W5:Y:S01]  /*1f50*/  LDCU.64 UR10, c[0x0][0xb28] ;  /* 0x00016500ff0a77ac */ /* 0x000f620008000a00 */
[----:B------:R-:W-:Y:S02]  /*1f60*/  UISETP.NE.AND UP3, UPT, UR41, 0x1, UPT ;  /* 0x000000012900788c */ /* 0x000fe4000bf65270 */
[----:B--2---:R-:W-:Y:S02]  /*1f70*/  UIMAD.WIDE.U32 UR8, UR37, UR19, URZ ;  /* 0x00000013250872a5 */ /* 0x004fe4000f8e00ff */
[----:B------:R-:W-:Y:S02]  /*1f80*/  UIMAD.WIDE.U32 UR12, UR38, UR16, URZ ;  /* 0x00000010260c72a5 */ /* 0x000fe4000f8e00ff */
[----:B------:R-:W-:-:S02]  /*1f90*/  UISETP.NE.AND UP0, UPT, UR18, 0x1, UPT ;  /* 0x000000011200788c */ /* 0x000fc4000bf05270 */
[----:B------:R-:W-:Y:S01]  /*1fa0*/  UIMAD.WIDE.U32 UR22, UR30, UR19, URZ ;  /* 0x000000131e1672a5 */ /* 0x000fe2000f8e00ff */
[----:B------:R-:W-:Y:S02]  /*1fb0*/  UMOV UR8, UR9 ;  /* 0x0000000900087c82 */ /* 0x000fe40008000000 */
[----:B------:R-:W-:Y:S01]  /*1fc0*/  UMOV UR6, UR13 ;  /* 0x0000000d00067c82 */ /* 0x000fe20008000000 */
[----:B---3--:R-:W-:Y:S02]  /*1fd0*/  USHF.R.U32.HI UR8, URZ, UR24, UR8 ;  /* 0x00000018ff087299 */ /* 0x008fe40008011608 */
[----:B----4-:R-:W-:Y:S02]  /*1fe0*/  UISETP.NE.AND UP2, UPT, UR20, 0x1, UPT ;  /* 0x000000011400788c */ /* 0x010fe4000bf45270 */
[----:B------:R-:W-:Y:S02]  /*1ff0*/  USHF.R.U32.HI UR6, URZ, UR17, UR6 ;  /* 0x00000011ff067299 */ /* 0x000fe40008011606 */
[----:B------:R-:W-:-:S02]  /*2000*/  USEL UR8, UR37, UR8, !UP0 ;  /* 0x0000000825087287 */ /* 0x000fc4000c000000 */
[----:B------:R-:W-:Y:S02]  /*2010*/  USEL UR9, UR38, UR6, !UP2 ;  /* 0x0000000626097287 */ /* 0x000fe4000d000000 */
[----:B-----5:R-:W-:Y:S01]  /*2020*/  UIMAD.WIDE.U32 UR12, UR8, UR10, URZ ;  /* 0x0000000a080c72a5 */ /* 0x020fe2000f8e00ff */
[----:B------:R-:W-:Y:S01]  /*2030*/  UMOV UR6, UR23 ;  /* 0x0000001700067c82 */ /* 0x000fe20008000000 */
[----:B------:R-:W-:Y:S02]  /*2040*/  UIMAD.WIDE.U32 UR14, UR31, UR16, URZ ;  /* 0x000000101f0e72a5 */ /* 0x000fe4000f8e00ff */
[----:B------:R-:W-:-:S03]  /*2050*/  UIMAD.WIDE.U32 UR22, UR9, UR10, URZ ;  /* 0x0000000a091672a5 */ /* 0x000fc6000f8e00ff */
[----:B------:R-:W-:Y:S01]  /*2060*/  UMOV UR12, UR13 ;  /* 0x0000000d000c7c82 */ /* 0x000fe20008000000 */
[----:B------:R-:W-:Y:S02]  /*2070*/  USHF.R.U32.HI UR6, URZ, UR24, UR6 ;  /* 0x00000018ff067299 */ /* 0x000fe40008011606 */
[----:B------:R-:W-:Y:S01]  /*2080*/  @UP3 USHF.R.U32.HI UR8, URZ, UR11, UR12 ;  /* 0x0000000bff083299 */ /* 0x000fe2000801160c */
[----:B------:R-:W-:Y:S01]  /*2090*/  UMOV UR14, UR15 ;  /* 0x0000000f000e7c82 */ /* 0x000fe20008000000 */
[----:B------:R-:W-:Y:S01]  /*20a0*/  UMOV UR22, UR23 ;  /* 0x0000001700167c82 */ /* 0x000fe20008000000 */
[----:B------:R-:W-:Y:S02]  /*20b0*/  USHF.R.U32.HI UR17, URZ, UR17, UR14 ;  /* 0x00000011ff117299 */ /* 0x000fe4000801160e */
[----:B------:R-:W-:Y:S02]  /*20c0*/  USEL UR6, UR30, UR6, !UP0 ;  /* 0x000000061e067287 */ /* 0x000fe4000c000000 */
[----:B------:R-:W-:-:S02]  /*20d0*/  @UP3 USHF.R.U32.HI UR9, URZ, UR11, UR22 ;  /* 0x0000000bff093299 */ /* 0x000fc40008011616 */
[----:B------:R-:W-:Y:S02]  /*20e0*/  UIMAD UR12, UR41, UR8, URZ ;  /* 0x00000008290c72a4 */ /* 0x000fe4000f8e02ff */
[----:B------:R-:W-:Y:S02]  /*20f0*/  USEL UR8, UR31, UR17, !UP2 ;  /* 0x000000111f087287 */ /* 0x000fe4000d000000 */
[----:B------:R-:W-:Y:S02]  /*2100*/  UIMAD UR14, UR41, UR9, URZ ;  /* 0x00000009290e72a4 */ /* 0x000fe4000f8e02ff */
[----:B------:R-:W-:Y:S02]  /*2110*/  UISETP.GE.AND UP0, UPT, UR6, UR12, UPT ;  /* 0x0000000c0600728c */ /* 0x000fe4000bf06270 */
[----:B------:R-:W-:Y:S02]  /*2120*/  UIMAD.WIDE.U32 UR12, UR6, UR10, URZ ;  /* 0x0000000a060c72a5 */ /* 0x000fe4000f8e00ff */
[----:B------:R-:W-:-:S02]  /*2130*/  UISETP.GE.OR UP0, UPT, UR8, UR14, UP0 ;  /* 0x0000000e0800728c */ /* 0x000fc40008706670 */
        /* <DEDUP_REMOVED lines=19> */
.L_x_33:
[----:B------:R-:W2:Y:S02]  /*2270*/  LDCU UR6, c[0x0][0xb30] ;  /* 0x00016600ff0677ac */ /* 0x000ea40008000800 */
[----:B--2---:R-:W-:-:S09]  /*2280*/  UISETP.NE.AND UP0, UPT, UR6, 0x1, UPT ;  /* 0x000000010600788c */ /* 0x004fd2000bf05270 */
[----:B------:R-:W-:Y:S05]  /*2290*/  BRA.U UP0, `(.L_x_34) ;  /* 0x0000000100447547 */ /* 0x000fea000b800000 */
[----:B------:R-:W2:Y:S01]  /*22a0*/  LDCU.128 UR12, c[0x0][0xb10] ;  /* 0x00016200ff0c77ac */ /* 0x000ea20008000c00 */
[----:B------:R-:W3:Y:S01]  /*22b0*/  LDCU UR16, c[0x0][0xb0c] ;  /* 0x00016180ff1077ac */ /* 0x000ee20008000800 */
[----:B------:R-:W4:Y:S01]  /*22c0*/  LDCU UR17, c[0x0][0xb20] ;  /* 0x00016400ff1177ac */ /* 0x000f220008000800 */
[----:B--2---:R-:W-:Y:S02]  /*22d0*/  UIMAD.WIDE.U32 UR10, UR31, UR12, URZ ;  /* 0x0000000c1f0a72a5 */ /* 0x004fe4000f8e00ff */
[----:B------:R-:W-:Y:S02]  /*22e0*/  UIMAD.WIDE.U32 UR8, UR30, UR15, URZ ;  /* 0x0000000f1e0872a5 */ /* 0x000fe4000f8e00ff */
[----:B---3--:R-:W-:Y:S02]  /*22f0*/  UISETP.NE.AND UP2, UPT, UR16, 0x1, UPT ;  /* 0x000000011000788c */ /* 0x008fe4000bf45270 */
[----:B------:R-:W-:Y:S01]  /*2300*/  UISETP.NE.AND UP0, UPT, UR14, 0x1, UPT ;  /* 0x000000010e00788c */ /* 0x000fe2000bf05270 */
[----:B------:R-:W-:-:S02]  /*2310*/  UMOV UR10, UR11 ;  /* 0x0000000b000a7c82 */ /* 0x000fc40008000000 */
[----:B------:R-:W-:Y:S01]  /*2320*/  UMOV UR6, UR9 ;  /* 0x0000000900067c82 */ /* 0x000fe20008000000 */
[----:B------:R-:W-:Y:S02]  /*2330*/  USHF.R.U32.HI UR10, URZ, UR13, UR10 ;  /* 0x0000000dff0a7299 */ /* 0x000fe4000801160a */
[----:B----4-:R-:W-:Y:S02]  /*2340*/  USHF.R.U32.HI UR6, URZ, UR17, UR6 ;  /* 0x00000011ff067299 */ /* 0x010fe40008011606 */
[----:B------:R-:W-:Y:S02]  /*2350*/  USEL UR8, UR31, UR10, !UP2 ;  /* 0x0000000a1f087287 */ /* 0x000fe4000d000000 */
[----:B------:R-:W-:-:S04]  /*2360*/  USEL UR6, UR30, UR6, !UP0 ;  /* 0x000000061e067287 */ /* 0x000fc8000c000000 */
[----:B------:R-:W-:Y:S02]  /*2370*/  UIADD3 UR9, UPT, UPT, UR8, -UR6, URZ ;  /* 0x8000000608097290 */ /* 0x000fe4000fffe0ff */
[----:B------:R-:W-:Y:S02]  /*2380*/  UIADD3 UR6, UPT, UPT, -UR8, UR6, URZ ;  /* 0x0000000608067290 */ /* 0x000fe4000fffe1ff */
[----:B------:R-:W-:Y:S02]  /*2390*/  UIMAD UR30, UR9, UR14, UR30 ;  /* 0x0000000e091e72a4 */ /* 0x000fe4000f8e021e */
[----:B------:R-:W-:-:S12]  /*23a0*/  UIMAD UR31, UR6, UR16, UR31 ;  /* 0x00000010061f72a4 */ /* 0x000fd8000f8e021f */
.L_x_34:
[----:B------:R-:W-:Y:S01]  /*23b0*/  VIADD R11, R11, 0x1 ;  /* 0x000000010b0b7836 */ /* 0x000fe20000000000 */
[----:B------:R-:W-:Y:S02]  /*23c0*/  R2UR UR8, R233 ;  /* 0x00000000e90872ca */ /* 0x000fe400000e0000 */
[----:B------:R-:W-:Y:S02]  /*23d0*/  R2UR UR6, R232 ;  /* 0x00000000e80672ca */ /* 0x000fe400000e0000 */
[C---:B------:R-:W-:Y:S02]  /*23e0*/  ISETP.NE.AND P0, PT, R11.reuse, 0x2, PT ;  /* 0x000000020b00780c */ /* 0x040fe40003f05270 */
[----:B------:R-:W-:Y:S02]  /*23f0*/  PLOP3.LUT P1, PT, PT, PT, PT, 0x80, 0x8 ;  /* 0x000000000008781c */ /* 0x000fe40003f2f070 */
[----:B------:R-:W-:Y:S02]  /*2400*/  SEL R3, RZ, 0x1, P0 ;  /* 0x00000001ff037807 */ /* 0x000fe40000000000 */
[----:B------:R-:W-:-:S02]  /*2410*/  SEL R11, R11, RZ, P0 ;  /* 0x000000ff0b0b7207 */ /* 0x000fc40000000000 */
[----:B------:R-:W-:Y:S01]  /*2420*/  LOP3.LUT R10, R10, R3, RZ, 0x3c, !PT ;  /* 0x000000030a0a7212 */ /* 0x000fe200078e3cff */
[----:B------:R-:W-:Y:S02]  /*2430*/  UIADD3 UR49, UPT, UPT, UR31, UR8, URZ ;  /* 0x000000081f317290 */ /* 0x000fe4000fffe0ff */
[----:B------:R-:W-:Y:S01]  /*2440*/  UIADD3 UR50, UPT, UPT, UR30, UR6, URZ ;  /* 0x000000061e327290 */ /* 0x000fe2000fffe0ff */
[----:B------:R-:W-:Y:S11]  /*2450*/  BRA.U UP1, `(.L_x_35) ;  /* 0xfffffff101647547 */ /* 0x000ff6000b83ffff */
[----:B------:R-:W-:Y:S01]  /*2460*/  UIADD3 UR8, UPT, UPT, UR4, 0x30, URZ ;  /* 0x0000003004087890 */ /* 0x000fe2000fffe0ff */
[----:B------:R-:W-:-:S03]  /*2470*/  SHF.L.U32 R3, R12, 0x1f, RZ ;  /* 0x0000001f0c037819 */ /* 0x000fc600000006ff */
[----:B------:R-:W-:-:S09]  /*2480*/  ULEA UR4, UR7, UR8, 0x3 ;  /* 0x0000000807047291 */ /* 0x000fd2000f8e18ff */
[----:B------:R-:W2:Y:S02]  /*2490*/  SYNCS.PHASECHK.TRANS64.TRYWAIT P0, [UR4], R3 ;  /* 0x00000003ff0075a7 */ /* 0x000ea40008001104 */
[----:B--2---:R-:W-:Y:S05]  /*24a0*/  @!P0 BRA `(.L_x_36) ;  /* 0x0000006400048947 */ /* 0x004fea0003800000 */
.L_x_103:
[----:B------:R-:W-:-:S04]  /*24b0*/  UIADD3 UR4, UPT, UPT, UR7, 0x1, URZ ;  /* 0x0000000107047890 */ /* 0x000fc8000fffe0ff */
[----:B------:R-:W-:-:S04]  /*24c0*/  UISETP.NE.AND UP0, UPT, UR4, 0x6, UPT ;  /* 0x000000060400788c */ /* 0x000fc8000bf05270 */
[----:B------:R-:W-:Y:S02]  /*24d0*/  USEL UR6, URZ, 0x1, UP0 ;  /* 0x00000001ff067887 */ /* 0x000fe40008000000 */
[----:B------:R-:W-:-:S04]  /*24e0*/  USEL UR4, UR4, URZ, UP0 ;  /* 0x000000ff04047287 */ /* 0x000fc80008000000 */
[----:B------:R-:W-:Y:S01]  /*24f0*/  ULEA UR5, UR4, UR8, 0x3 ;  /* 0x0000000804057291 */ /* 0x000fe2000f8e18ff */
[----:B------:R-:W-:-:S04]  /*2500*/  LOP3.LUT R2, R12, UR6, RZ, 0x3c, !PT ;  /* 0x000000060c027c12 */ /* 0x000fc8000f8e3cff */
[----:B-1----:R-:W-:-:S04]  /*2510*/  SHF.L.U32 R3, R2, 0x1f, RZ ;  /* 0x0000001f02037819 */ /* 0x002fc800000006ff */
[----:B------:R-:W1:Y:S02]  /*2520*/  SYNCS.PHASECHK.TRANS64.TRYWAIT P0, [UR5], R3 ;  /* 0x00000003ff0075a7 */ /* 0x000e640008001105 */
[----:B-1----:R-:W-:Y:S05]  /*2530*/  @!P0 BRA `(.L_x_37) ;  /* 0x0000006000f88947 */ /* 0x002fea0003800000 */
.L_x_105:
        /* <DEDUP_REMOVED lines=9> */
.L_x_107:
        /* <DEDUP_REMOVED lines=9> */
.L_x_109:
        /* <DEDUP_REMOVED lines=9> */
.L_x_111:
[----:B------:R-:W-:-:S04]  /*26f0*/  UIADD3 UR4, UPT, UPT, UR4, 0x1, URZ ;  /* 0x0000000104047890 */ /* 0x000fc8000fffe0ff */
[----:B------:R-:W-:-:S04]  /*2700*/  UISETP.NE.AND UP0, UPT, UR4, 0x6, UPT ;  /* 0x000000060400788c */ /* 0x000fc8000bf05270 */
[----:B------:R-:W-:Y:S02]  /*2710*/  USEL UR5, URZ, 0x1, UP0 ;  /* 0x00000001ff057887 */ /* 0x000fe40008000000 */
[----:B------:R-:W-:-:S04]  /*2720*/  USEL UR4, UR4, URZ, UP0 ;  /* 0x000000ff04047287 */ /* 0x000fc80008000000 */
[----:B------:R-:W-:Y:S01]  /*2730*/  ULEA UR4, UR4, UR8, 0x3 ;  /* 0x0000000804047291 */ /* 0x000fe2000f8e18ff */
[----:B-1----:R-:W-:-:S04]  /*2740*/  LOP3.LUT R3, R2, UR5, RZ, 0x3c, !PT ;  /* 0x0000000502037c12 */ /* 0x002fc8000f8e3cff */
[----:B------:R-:W-:Y:S01]  /*2750*/  SHF.L.U32 R3, R3, 0x1f, RZ ;  /* 0x0000001f03037819 */ /* 0x000fe200000006ff */
[----:B------:R-:W-:-:S07]  /*2760*/  IMAD.U32 R0, RZ, RZ, UR4 ;  /* 0x00000004ff007e24 */ /* 0x000fce000f8e00ff */
.L_x_41:
[----:B-1----:R1:W2:Y:S02]  /*2770*/  SYNCS.PHASECHK.TRANS64.TRYWAIT P0, [R0+URZ], R3 ;  /* 0x00000003000075a7 */ /* 0x0022a400080011ff */
[----:B--2---:R-:W-:Y:S05]  /*2780*/  @!P0 NANOSLEEP.SYNCS 0x989680 ;  /* 0x009896800000895d */ /* 0x004fea0003900000 */
[----:B------:R-:W2:Y:S02]  /*2790*/  @!P0 SYNCS.PHASECHK.TRANS64 P0, [R0+URZ], R3 ;  /* 0x00000003000085a7 */ /* 0x000ea400080010ff */
[----:B--2---:R-:W-:Y:S05]  /*27a0*/  @P0 EXIT ;  /* 0x000000000000094d */ /* 0x004fea0003800000 */
[----:B------:R-:W-:Y:S05]  /*27b0*/  BRA `(.L_x_41) ;  /* 0xfffffffc00ec7947 */ /* 0x000fea000383ffff */
.L_x_17:
[----:B------:R-:W-:-:S04]  /*27c0*/  UISETP.NE.AND UP0, UPT, UR5, URZ, UPT ;  /* 0x000000ff0500728c */ /* 0x000fc8000bf05270 */
[----:B------:R-:W-:-:S09]  /*27d0*/  UISETP.NE.OR UP0, UPT, UR22, 0x1, UP0 ;  /* 0x000000011600788c */ /* 0x000fd20008705670 */
[----:B------:R-:W-:Y:S05]  /*27e0*/  BRA.U UP0, `(.L_x_42) ;  /* 0x00000005004c7547 */ /* 0x000fea000b800000 */
[----:B------:R-:W-:Y:S01]  /*27f0*/  HFMA2 R10, -RZ, RZ, 0, 0 ;  /* 0x00000000ff0a7431 */ /* 0x000fe200000001ff */
[----:B------:R-:W-:Y:S01]  /*2800*/  UMOV UR6, 0x400 ;  /* 0x0000040000067882 */ /* 0x000fe20000000000 */
[----:B------:R-:W-:Y:S01]  /*2810*/  ISETP.NE.AND P2, PT, R225, RZ, PT ;  /* 0x000000ffe100720c */ /* 0x000fe20003f45270 */
[----:B------:R-:W-:Y:S01]  /*2820*/  IMAD.MOV.U32 R11, RZ, RZ, 0x1 ;  /* 0x00000001ff0b7424 */ /* 0x000fe200078e00ff */
[----:B------:R-:W-:Y:S01]  /*2830*/  CS2R R8, SRZ ;  /* 0x0000000000087805 */ /* 0x000fe2000001ff00 */
[----:B------:R-:W-:Y:S01]  /*2840*/  IMAD.MOV.U32 R3, RZ, RZ, RZ ;  /* 0x000000ffff037224 */ /* 0x000fe200078e00ff */
[----:B------:R-:W-:-:S03]  /*2850*/  ULEA UR6, UR5, UR6, 0x18 ;  /* 0x0000000605067291 */ /* 0x000fc6000f8ec0ff */
[----:B------:R-:W-:-:S09]  /*2860*/  UMOV UR5, URZ ;  /* 0x000000ff00057c82 */ /* 0x000fd20008000000 */
.L_x_46:
[----:B------:R-:W-:Y:S02]  /*2870*/  LEA R0, R3, UR6, 0x3 ;  /* 0x0000000603007c11 */ /* 0x000fe4000f8e18ff */
[----:B------:R-:W-:-:S03]  /*2880*/  SHF.L.U32 R5, R8, 0x1f, RZ ;  /* 0x0000001f08057819 */ /* 0x000fc600000006ff */
[----:B------:R-:W-:Y:S01]  /*2890*/  VIADD R4, R0, 0xf0 ;  /* 0x000000f000047836 */ /* 0x000fe20000000000 */
[----:B------:R-:W2:Y:S02]  /*28a0*/  SYNCS.PHASECHK.TRANS64.TRYWAIT P0, [R0+URZ+0xe0], R5 ;  /* 0x0000e005000075a7 */ /* 0x000ea400080011ff */
[----:B--2---:R-:W-:Y:S05]  /*28b0*/  @!P0 BRA `(.L_x_43) ;  /* 0x0000006000788947 */ /* 0x004fea0003800000 */
.L_x_112:
[----:B------:R-:W-:Y:S01]  /*28c0*/  ULEA UR4, UR5, UR6, 0x3 ;  /* 0x0000000605047291 */ /* 0x000fe2000f8e18ff */
[----:B------:R-:W-:Y:S01]  /*28d0*/  PRMT R4, RZ, 0x654, R4 ;  /* 0x00000654ff047816 */ /* 0x000fe20000000004 */
[----:B--2---:R-:W-:Y:S01]  /*28e0*/  @!P2 IMAD.MOV.U32 R5, RZ, RZ, 0x10 ;  /* 0x00000010ff05a424 */ /* 0x004fe200078e00ff */
[----:B------:R-:W-:Y:S01]  /*28f0*/  SHF.L.U32 R7, R11, 0x1f, RZ ;  /* 0x0000001f0b077819 */ /* 0x000fe200000006ff */
[----:B------:R-:W-:Y:S01]  /*2900*/  UIADD3 UR7, UPT, UPT, UR4, 0x80, URZ ;  /* 0x0000008004077890 */ /* 0x000fe2000fffe0ff */
[----:B------:R2:W-:Y:S05]  /*2910*/  SYNCS.ARRIVE.TRANS64.RED.A1T0 RZ, [R4+URZ], RZ ;  /* 0x000000ff04ff79a7 */ /* 0x0005ea00081004ff */
[----:B------:R-:W-:Y:S01]  /*2920*/  IMAD.U32 R0, RZ, RZ, UR7 ;  /* 0x00000007ff007e24 */ /* 0x000fe2000f8e00ff */
[----:B------:R-:W3:Y:S04]  /*2930*/  SYNCS.PHASECHK.TRANS64.TRYWAIT P0, [UR4+0x90], R7 ;  /* 0x00009007ff0075a7 */ /* 0x000ee80008001104 */
[----:B------:R-:W-:Y:S01]  /*2940*/  PRMT R13, R225, 0x654, R0 ;  /* 0x00000654e10d7816 */ /* 0x000fe20000000000 */
[----:B--23--:R-:W-:Y:S06]  /*2950*/  @!P0 BRA `(.L_x_44) ;  /* 0x0000006000648947 */ /* 0x00cfec0003800000 */
.L_x_114:
[----:B------:R-:W-:Y:S01]  /*2960*/  ULEA UR8, UR5, UR6, 0x4 ;  /* 0x0000000605087291 */ /* 0x000fe2000f8e20ff */
[----:B------:R-:W-:Y:S01]  /*2970*/  SEL R2, R13, R2, !P2 ;  /* 0x000000020d027207 */ /* 0x000fe20005000000 */
[----:B------:R-:W-:Y:S01]  /*2980*/  UIADD3 UR9, UPT, UPT, UR4, 0x80, URZ ;  /* 0x0000008004097890 */ /* 0x000fe2000fffe0ff */
[----:B--2---:R-:W-:Y:S01]  /*2990*/  LEA R0, R10, UR6, 0x3 ;  /* 0x000000060a007c11 */ /* 0x004fe2000f8e18ff */
[----:B------:R-:W-:Y:S01]  /*29a0*/  UIADD3 UR8, UPT, UPT, UR8, 0x110, URZ ;  /* 0x0000011008087890 */ /* 0x000fe2000fffe0ff */
[----:B------:R2:W-:Y:S01]  /*29b0*/  @!P2 SYNCS.ARRIVE.TRANS64.RED RZ, [R2+URZ], R5 ;  /* 0x0000000502ffa9a7 */ /* 0x0005e200080004ff */
[----:B------:R-:W-:Y:S01]  /*29c0*/  UIADD3 UR4, UPT, UPT, UR5, 0x1, URZ ;  /* 0x0000000105047890 */ /* 0x000fe2000fffe0ff */
[----:B------:R-:W-:-:S03]  /*29d0*/  VIADD R3, R3, 0x1 ;  /* 0x0000000103037836 */ /* 0x000fc60000000000 */
[----:B------:R-:W-:Y:S02]  /*29e0*/  UISETP.NE.AND UP0, UPT, UR4, 0x2, UPT ;  /* 0x000000020400788c */ /* 0x000fe4000bf05270 */
[----:B------:R-:W-:Y:S01]  /*29f0*/  ISETP.NE.AND P0, PT, R3, 0x2, PT ;  /* 0x000000020300780c */ /* 0x000fe20003f05270 */
[----:B------:R-:W-:Y:S06]  /*2a00*/  UGETNEXTWORKID.BROADCAST [UR8], [UR9] ;  /* 0x00000000080073ca */ /* 0x000fec0008000100 */
[----:B------:R-:W-:Y:S02]  /*2a10*/  USEL UR7, URZ, 0x1, UP0 ;  /* 0x00000001ff077887 */ /* 0x000fe40008000000 */
[----:B------:R-:W-:-:S04]  /*2a20*/  USEL UR5, UR4, URZ, UP0 ;  /* 0x000000ff04057287 */ /* 0x000fc80008000000 */
[----:B------:R-:W-:Y:S02]  /*2a30*/  LOP3.LUT R11, R11, UR7, RZ, 0x3c, !PT ;  /* 0x000000070b0b7c12 */ /* 0x000fe4000f8e3cff */
[----:B--2---:R-:W-:-:S04]  /*2a40*/  SHF.L.U32 R5, R9, 0x1f, RZ ;  /* 0x0000001f09057819 */ /* 0x004fc800000006ff */
[----:B------:R-:W2:Y:S02]  /*2a50*/  SYNCS.PHASECHK.TRANS64.TRYWAIT P1, [R0+URZ+0x80], R5 ;  /* 0x00008005000075a7 */ /* 0x000ea400080211ff */
[----:B--2---:R-:W-:Y:S05]  /*2a60*/  @!P1 BRA `(.L_x_45) ;  /* 0x0000006000389947 */ /* 0x004fea0003800000 */
.L_x_115:
[----:B------:R-:W-:Y:S01]  /*2a70*/  LEA R4, R10, UR6, 0x4 ;  /* 0x000000060a047c11 */ /* 0x000fe2000f8e20ff */
[----:B--2---:R-:W-:Y:S01]  /*2a80*/  VIADD R0, R0, 0x90 ;  /* 0x0000009000007836 */ /* 0x004fe20000000000 */
[----:B------:R-:W-:Y:S01]  /*2a90*/  SEL R3, R3, RZ, P0 ;  /* 0x000000ff03037207 */ /* 0x000fe20000000000 */
[----:B------:R-:W-:-:S03]  /*2aa0*/  VIADD R10, R10, 0x1 ;  /* 0x000000010a0a7836 */ /* 0x000fc60000000000 */
[----:B------:R-:W2:Y:S01]  /*2ab0*/  LDS.128 R4, [R4+0x110] ;  /* 0x0001100004047984 */ /* 0x000ea20000000c00 */
[----:B------:R-:W-:Y:S02]  /*2ac0*/  PRMT R0, RZ, 0x654, R0 ;  /* 0x00000654ff007816 */ /* 0x000fe40000000000 */
[C---:B------:R-:W-:Y:S01]  /*2ad0*/  ISETP.NE.AND P1, PT, R10.reuse, 0x2, PT ;  /* 0x000000020a00780c */ /* 0x040fe20003f25270 */
[----:B------:R-:W-:Y:S01]  /*2ae0*/  @!PT LDS RZ, [RZ] ;  /* 0x00000000fffff984 */ /* 0x000fe20000000800 */
[----:B------:R-:W-:Y:S01]  /*2af0*/  @!PT LDS RZ, [RZ] ;  /* 0x00000000fffff984 */ /* 0x000fe20000000800 */
[----:B------:R-:W-:Y:S01]  /*2b00*/  @!PT LDS RZ, [RZ] ;  /* 0x00000000fffff984 */ /* 0x000fe20000000800 */
[----:B------:R-:W-:Y:S01]  /*2b10*/  @!PT LDS RZ, [RZ] ;  /* 0x00000000fffff984 */ /* 0x000fe20000000800 */
[----:B------:R3:W-:Y:S06]  /*2b20*/  MEMBAR.ALL.CTA ;  /* 0x0000000000007992 */ /* 0x0007ec0000008000 */
[----:B---3--:R-:W3:Y:S01]  /*2b30*/  FENCE.VIEW.ASYNC.S ;  /* 0x00000000000073c6 */ /* 0x008ee20000000000 */
[----:B------:R-:W-:Y:S01]  /*2b40*/  SEL R10, R10, RZ, P1 ;  /* 0x000000ff0a0a7207 */ /* 0x000fe20000800000 */
[----:B---3--:R3:W-:Y:S01]  /*2b50*/  SYNCS.ARRIVE.TRANS64.RED.A1T0 RZ, [R0+URZ], RZ ;  /* 0x000000ff00ff79a7 */ /* 0x0087e200081004ff */
[----:B--2---:R-:W-:-:S02]  /*2b60*/  LOP3.LUT P3, RZ, R6, 0x1, RZ, 0xc0, !PT ;  /* 0x0000000106ff7812 */ /* 0x004fc4000786c0ff */
[----:B------:R-:W-:-:S04]  /*2b70*/  SEL R5, RZ, 0x1, P0 ;  /* 0x00000001ff057807 */ /* 0x000fc80000000000 */
[----:B------:R-:W-:Y:S02]  /*2b80*/  LOP3.LUT R8, R8, R5, RZ, 0x3c, !PT ;  /* 0x0000000508087212 */ /* 0x000fe400078e3cff */
[----:B---3--:R-:W-:-:S04]  /*2b90*/  SEL R0, RZ, 0x1, P1 ;  /* 0x00000001ff007807 */ /* 0x008fc80000800000 */
[----:B------:R-:W-:Y:S01]  /*2ba0*/  LOP3.LUT R9, R9, R0, RZ, 0x3c, !PT ;  /* 0x0000000009097212 */ /* 0x000fe200078e3cff */
[----:B------:R-:W-:Y:S06]  /*2bb0*/  @P3 BRA `(.L_x_46) ;  /* 0xfffffffc002c3947 */ /* 0x000fec000383ffff */
[----:B------:R-:W-:Y:S01]  /*2bc0*/  ULEA UR4, UR5, UR6, 0x3 ;  /* 0x0000000605047291 */ /* 0x000fe2000f8e18ff */
[----:B------:R-:W-:-:S08]  /*2bd0*/  SHF.L.U32 R3, R11, 0x1f, RZ ;  /* 0x0000001f0b037819 */ /* 0x000fd000000006ff */
[----:B------:R-:W2:Y:S02]  /*2be0*/  SYNCS.PHASECHK.TRANS64 P0, [UR4+0x90], R3 ;  /* 0x00009003ff0075a7 */ /* 0x000ea40008001004 */
[----:B--2---:R-:W-:Y:S05]  /*2bf0*/  @P0 BRA `(.L_x_47) ;  /* 0x0000000000080947 */ /* 0x004fea0003800000 */
[----:B------:R-:W2:Y:S02]  /*2c00*/  SYNCS.PHASECHK.TRANS64.TRYWAIT P0, [UR4+0x90], R3 ;  /* 0x00009003ff0075a7 */ /* 0x000ea40008001104 */
[----:B--2---:R-:W-:Y:S05]  /*2c10*/  @!P0 BRA `(.L_x_48) ;  /* 0x0000005c00e08947 */ /* 0x004fea0003800000 */
.L_x_47:
[----:B------:R-:W-:-:S04]  /*2c20*/  UIADD3 UR7, UPT, UPT, UR5, 0x1, URZ ;  /* 0x0000000105077890 */ /* 0x000fc8000fffe0ff */
[----:B------:R-:W-:-:S04]  /*2c30*/  UISETP.NE.AND UP0, UPT, UR7, 0x2, UPT ;  /* 0x000000020700788c */ /* 0x000fc8000bf05270 */
[----:B------:R-:W-:Y:S02]  /*2c40*/  USEL UR8, URZ, 0x1, UP0 ;  /* 0x00000001ff087887 */ /* 0x000fe40008000000 */
[----:B------:R-:W-:-:S04]  /*2c50*/  USEL UR7, UR7, URZ, UP0 ;  /* 0x000000ff07077287 */ /* 0x000fc80008000000 */
[----:B------:R-:W-:Y:S01]  /*2c60*/  ULEA UR7, UR7, UR6, 0x3 ;  /* 0x0000000607077291 */ /* 0x000fe2000f8e18ff */
[----:B--2---:R-:W-:-:S04]  /*2c70*/  LOP3.LUT R3, R11, UR8, RZ, 0x3c, !PT ;  /* 0x000000080b037c12 */ /* 0x004fc8000f8e3cff */
[----:B------:R-:W-:-:S04]  /*2c80*/  SHF.L.U32 R0, R3, 0x1f, RZ ;  /* 0x0000001f03007819 */ /* 0x000fc800000006ff */
[----:B------:R-:W2:Y:S02]  /*2c90*/  SYNCS.PHASECHK.TRANS64 P0, [UR7+0x90], R0 ;  /* 0x00009000ff0075a7 */ /* 0x000ea40008001007 */
[----:B-12---:R-:W-:Y:S05]  /*2ca0*/  @P0 EXIT ;  /* 0x000000000000094d */ /* 0x006fea0003800000 */
[----:B------:R-:W-:Y:S02]  /*2cb0*/  SHF.L.U32 R3, R3, 0x1f, RZ ;  /* 0x0000001f03037819 */ /* 0x000fe400000006ff */
[----:B------:R-:W-:-:S07]  /*2cc0*/  MOV R0, UR7 ;  /* 0x0000000700007c02 */ /* 0x000fce0008000f00 */
.L_x_49:
[----:B-1----:R1:W2:Y:S02]  /*2cd0*/  SYNCS.PHASECHK.TRANS64.TRYWAIT P0, [R0+URZ+0x90], R3 ;  /* 0x00009003000075a7 */ /* 0x0022a400080011ff */
[----:B--2---:R-:W-:Y:S05]  /*2ce0*/  @!P0 NANOSLEEP.SYNCS 0x989680 ;  /* 0x009896800000895d */ /* 0x004fea0003900000 */
[----:B------:R-:W2:Y:S02]  /*2cf0*/  @!P0 SYNCS.PHASECHK.TRANS64 P0, [R0+URZ+0x90], R3 ;  /* 0x00009003000085a7 */ /* 0x000ea400080010ff */
[----:B--2---:R-:W-:Y:S05]  /*2d00*/  @P0 EXIT ;  /* 0x000000000000094d */ /* 0x004fea0003800000 */
[----:B------:R-:W-:Y:S05]  /*2d10*/  BRA `(.L_x_49) ;  /* 0xfffffffc00ec7947 */ /* 0x000fea000383ffff */
.L_x_42:
[----:B------:R-:W-:-:S09]  /*2d20*/  UISETP.NE.AND UP0, UPT, UR22, URZ, UPT ;  /* 0x000000ff1600728c */ /* 0x000fd2000bf05270 */
[----:B------:R-:W-:Y:S05]  /*2d30*/  BRA.U UP0, `(.L_x_50) ;  /* 0x0000000d00b47547 */ /* 0x000fea000b800000 */
[----:B------:R-:W-:Y:S01]  /*2d40*/  UMOV UR4, 0x40 ;  /* 0x0000004000047882 */ /* 0x000fe20000000000 */
[----:B------:R-:W-:Y:S01]  /*2d50*/  NOP ;  /* 0x0000000000007918 */ /* 0x000fe20000000000 */
[----:B------:R-:W-:-:S03]  /*2d60*/  ULEA UR6, UR5, UR4, 0x18 ;  /* 0x0000000405067291 */ /* 0x000fc6000f8ec0ff */
[----:B------:R-:W-:Y:S02]  /*2d70*/  UMOV UR4, 0x400 ;  /* 0x0000040000047882 */ /* 0x000fe40000000000 */
[----:B------:R-:W-:-:S04]  /*2d80*/  ULEA UR5, UR5, UR4, 0x18 ;  /* 0x0000000405057291 */ /* 0x000fc8000f8ec0ff */
[----:B------:R-:W2:Y:S02]  /*2d90*/  LDS.U8 R0, [UR6+0x1c] ;  /* 0x00001c06ff007984 */ /* 0x000ea40008000000 */
[----:B--2---:R-:W-:-:S13]  /*2da0*/  ISETP.NE.AND P0, PT, R0, RZ, PT ;  /* 0x000000ff0000720c */ /* 0x004fda0003f05270 */
[----:B------:R-:W-:Y:S05]  /*2db0*/  @P0 BRA `(.L_x_51) ;  /* 0x0000000000580947 */ /* 0x000fea0003800000 */
[----:B------:R-:W-:-:S13]  /*2dc0*/  ELECT P0, URZ, PT ;  /* 0x0000000000ff782f */ /* 0x000fda0003800000 */
[----:B------:R-:W-:Y:S05]  /*2dd0*/  @!P0 BRA `(.L_x_52) ;  /* 0x0000000000608947 */ /* 0x000fea0003800000 */
[----:B------:R-:W-:Y:S01]  /*2de0*/  UMOV UR4, 0x10 ;  /* 0x0000001000047882 */ /* 0x000fe20000000000 */
[----:B------:R-:W-:Y:S01]  /*2df0*/  HFMA2 R0, -RZ, RZ, 0, 5.9604644775390625e-08 ;  /* 0x00000001ff007431 */ /* 0x000fe200000001ff */
[----:B------:R-:W-:-:S03]  /*2e00*/  MOV R2, 0xffff ;  /* 0x0000ffff00027802 */ /* 0x000fc60000000f00 */
[----:B------:R-:W-:Y:S04]  /*2e10*/  DEPBAR.LE SB2, 0x36 ;  /* 0x0000ad800000791a */ /* 0x000fe80000000000 */
[----:B------:R-:W2:Y:S02]  /*2e20*/  UTCATOMSWS.FIND_AND_SET.ALIGN UP0, UR4, UR4 ;  /* 0x00000004000475e3 */ /* 0x000ea40008000800 */
[----:B--2---:R-:W-:Y:S01]  /*2e30*/  MOV R3, UR4 ;  /* 0x0000000400037c02 */ /* 0x004fe20008000f00 */
[----:B------:R-:W-:Y:S06]  /*2e40*/  BRA.U UP0, `(.L_x_53) ;  /* 0x0000000100187547 */ /* 0x000fec000b800000 */
.L_x_54:
[----:B------:R-:W-:Y:S05]  /*2e50*/  NANOSLEEP 0x64 ;  /* 0x000000640000795d */ /* 0x000fea0003800000 */
[----:B------:R-:W-:-:S05]  /*2e60*/  UMOV UR4, 0x10 ;  /* 0x0000001000047882 */ /* 0x000fca0000000000 */
[----:B------:R-:W-:Y:S04]  /*2e70*/  DEPBAR.LE SB2, 0x36 ;  /* 0x0000ad800000791a */ /* 0x000fe80000000000 */
[----:B------:R-:W2:Y:S02]  /*2e80*/  UTCATOMSWS.FIND_AND_SET.ALIGN UP0, UR4, UR4 ;  /* 0x00000004000475e3 */ /* 0x000ea40008000800 */
[----:B--2---:R-:W-:Y:S01]  /*2e90*/  MOV R3, UR4 ;  /* 0x0000000400037c02 */ /* 0x004fe20008000f00 */
[----:B------:R-:W-:Y:S05]  /*2ea0*/  BRA.U !UP0, `(.L_x_54) ;  /* 0xfffffffd08e87547 */ /* 0x000fea000b83ffff */
.L_x_53:
[-C--:B------:R-:W-:Y:S02]  /*2eb0*/  SHF.L.U32 R2, R2, R3.reuse, RZ ;  /* 0x0000000302027219 */ /* 0x080fe400000006ff */
[----:B------:R-:W-:Y:S01]  /*2ec0*/  SHF.L.U32 R0, R0, R3, RZ ;  /* 0x0000000300007219 */ /* 0x000fe200000006ff */
[----:B------:R-:W-:Y:S02]  /*2ed0*/  IMAD.SHL.U32 R3, R3, 0x20, RZ ;  /* 0x0000002003037824 */ /* 0x000fe400078e00ff */
[----:B------:R2:W-:Y:S04]  /*2ee0*/  ATOMS.OR RZ, [UR6+0x14], R2 ;  /* 0x00001402ffff798c */ /* 0x0005e8000b000006 */
[----:B------:R2:W-:Y:S04]  /*2ef0*/  ATOMS.OR RZ, [UR6+0x18], R0 ;  /* 0x00001800ffff798c */ /* 0x0005e8000b000006 */
[----:B------:R2:W-:Y:S01]  /*2f00*/  STS [UR5+0x130], R3 ;  /* 0x00013003ff007988 */ /* 0x0005e20008000805 */
[----:B------:R-:W-:Y:S05]  /*2f10*/  BRA `(.L_x_52) ;  /* 0x0000000000107947 */ /* 0x000fea0003800000 */
.L_x_51:
[----:B------:R-:W-:Y:S02]  /*2f20*/  MOV R0, 0xffffffff ;  /* 0xffffffff00007802 */ /* 0x000fe40000000f00 */
[----:B------:R-:W-:-:S03]  /*2f30*/  MOV R2, 0x2f60 ;  /* 0x00002f6000027802 */ /* 0x000fc60000000f00 */
[----:B------:R2:W-:Y:S04]  /*2f40*/  STS [UR5+0x130], R0 ;  /* 0x00013000ff007988 */ /* 0x0005e80008000805 */
[----:B-12---:R-:W-:Y:S05]  /*2f50*/  CALL.REL.NOINC `($__internal_1_$__cuda_sm10x_tcgen05_guardrail_trap_phase_invalid_during_alloc) ;  /* 0x0000006000647944 */ /* 0x006fea0003c00000 */
.L_x_52:
[----:B------:R-:W-:Y:S05]  /*2f60*/  WARPSYNC.ALL ;  /* 0x0000000000007948 */ /* 0x000fea0003800000 */
[----:B------:R-:W3:Y:S01]  /*2f70*/  S2UR UR4, SR_CgaCtaId ;  /* 0x00000000000479c3 */ /* 0x000ee20000008800 */
[----:B------:R-:W-:Y:S01]  /*2f80*/  UMOV UR27, 0x400 ;  /* 0x00000400001b7882 */ /* 0x000fe20000000000 */
[----:B------:R-:W-:-:S06]  /*2f90*/  NOP ;  /* 0x0000000000007918 */ /* 0x000fcc0000000000 */
[----:B------:R-:W-:Y:S06]  /*2fa0*/  BAR.ARV 0x6, 0xa0 ;  /* 0x0182800000007b1d */ /* 0x000fec0000002000 */
[----:B------:R-:W4:Y:S01]  /*2fb0*/  LDCU UR6, c[0x0][0x38c] ;  /* 0x00007180ff0677ac */ /* 0x000f220008000800 */
[----:B------:R-:W-:Y:S01]  /*2fc0*/  IMAD.MOV.U32 R11, RZ, RZ, 0x1 ;  /* 0x00000001ff0b7424 */ /* 0x000fe200078e00ff */
[----:B------:R-:W-:Y:S01]  /*2fd0*/  CS2R R8, SRZ ;  /* 0x0000000000087805 */ /* 0x000fe2000001ff00 */
[----:B------:R-:W-:Y:S01]  /*2fe0*/  IMAD.MOV.U32 R10, RZ, RZ, RZ ;  /* 0x000000ffff0a7224 */ /* 0x000fe200078e00ff */
[----:B------:R-:W-:Y:S01]  /*2ff0*/  UMOV UR30, URZ ;  /* 0x000000ff001e7c82 */ /* 0x000fe20008000000 */
[----:B------:R-:W-:Y:S01]  /*3000*/  UMOV UR23, URZ ;  /* 0x000000ff00177c82 */ /* 0x000fe20008000000 */
[----:B------:R-:W-:Y:S01]  /*3010*/  UMOV UR38, 0x0 ;  /* 0x0000000000267882 */ /* 0x000fe20000000000 */
[----:B------:R-:W-:Y:S01]  /*3020*/  UMOV UR39, 0x81c0010 ;  /* 0x081c001000277882 */ /* 0x000fe20000000000 */
[----:B------:R-:W-:Y:S01]  /*3030*/  UMOV UR36, 0x0 ;  /* 0x0000000000247882 */ /* 0x000fe20000000000 */
[----:B------:R-:W-:Y:S01]  /*3040*/  UMOV UR37, 0x81c0010 ;  /* 0x081c001000257882 */ /* 0x000fe20000000000 */
[----:B---3--:R-:W-:Y:S01]  /*3050*/  ULEA UR27, UR4, UR27, 0x18 ;  /* 0x0000001b041b7291 */ /* 0x008fe2000f8ec0ff */
[----:B------:R-:W3:Y:S03]  /*3060*/  LDCU UR4, c[0x0][0x38c] ;  /* 0x00007180ff0477ac */ /* 0x000ee60008000800 */
[----:B------:R-:W-:-:S02]  /*3070*/  UIADD3 UR5, UPT, UPT, UR27, 0x7200, URZ ;  /* 0x000072001b057890 */ /* 0x000fc4000fffe0ff */
[----:B----4-:R-:W-:-:S03]  /*3080*/  UISETP.GE.AND UP4, UPT, UR6, 0x1, UPT ;  /* 0x000000010600788c */ /* 0x010fc6000bf86270 */
[----:B--2---:R-:W1:Y:S01]  /*3090*/  LDS R0, [UR27+0x130] ;  /* 0x0001301bff007984 */ /* 0x004e620008000800 */
[----:B------:R-:W-:Y:S01]  /*30a0*/  USHF.R.U32.HI UR5, URZ, 0x4, UR5 ;  /* 0x00000004ff057899 */ /* 0x000fe20008011605 */
[----:B------:R-:W-:Y:S01]  /*30b0*/  UMOV UR34, 0x0 ;  /* 0x0000000000227882 */ /* 0x000fe20000000000 */
[----:B------:R-:W-:Y:S02]  /*30c0*/  UMOV UR35, 0x81c0010 ;  /* 0x081c001000237882 */ /* 0x000fe40000000000 */
[----:B------:R-:W-:Y:S01]  /*30d0*/  ULOP3.LUT UR5, UR5, 0x3fff, URZ, 0xc0, !UPT ;  /* 0x00003fff05057892 */ /* 0x000fe2000f8ec0ff */
[----:B------:R-:W-:Y:S01]  /*30e0*/  UMOV UR32, 0x0 ;  /* 0x0000000000207882 */ /* 0x000fe20000000000 */
[----:B------:R-:W-:Y:S02]  /*30f0*/  UMOV UR33, 0x81c0010 ;  /* 0x081c001000217882 */ /* 0x000fe40000000000 */
[----:B------:R-:W-:Y:S02]  /*3100*/  ULOP3.LUT UR28, UR5, 0x10000, URZ, 0xfc, !UPT ;  /* 0x00010000051c7892 */ /* 0x000fe4000f8efcff */
[----:B---3--:R-:W-:-:S04]  /*3110*/  UIADD3 UR4, UPT, UPT, UR4, 0x7f, URZ ;  /* 0x0000007f04047890 */ /* 0x008fc8000fffe0ff */
[----:B------:R-:W-:-:S04]  /*3120*/  USHF.R.S32.HI UR31, URZ, 0x1f, UR4 ;  /* 0x0000001fff1f7899 */ /* 0x000fc80008011404 */
[----:B------:R-:W-:Y:S02]  /*3130*/  ULEA.HI UR31, UR31, UR4, URZ, 0x7 ;  /* 0x000000041f1f7291 */ /* 0x000fe4000f8f38ff */
[----:B------:R-:W-:Y:S02]  /*3140*/  UIADD3 UR4, UPT, UPT, UR27, 0x1f200, URZ ;  /* 0x0001f2001b047890 */ /* 0x000fe4000fffe0ff */
[----:B------:R-:W-:Y:S02]  /*3150*/  USHF.R.S32.HI UR31, URZ, 0x7, UR31 ;  /* 0x00000007ff1f7899 */ /* 0x000fe4000801141f */
[----:B------:R-:W-:Y:S02]  /*3160*/  USHF.R.U32.HI UR4, URZ, 0x4, UR4 ;  /* 0x00000004ff047899 */ /* 0x000fe40008011604 */
[----:B------:R-:W-:Y:S02]  /*3170*/  UISETP.LT.AND UP0, UPT, UR31, 0x1, UPT ;  /* 0x000000011f00788c */ /* 0x000fe4000bf01270 */
[----:B------:R-:W-:-:S02]  /*3180*/  ULOP3.LUT UR4, UR4, 0x3fff, URZ, 0xc0, !UPT ;  /* 0x00003fff04047892 */ /* 0x000fc4000f8ec0ff */
[----:B------:R-:W-:Y:S02]  /*3190*/  USEL UR40, UR31, 0x1, !UP0 ;  /* 0x000000011f287887 */ /* 0x000fe4000c000000 */
[----:B------:R-:W-:Y:S02]  /*31a0*/  ULOP3.LUT UR4, UR4, 0x10000, URZ, 0xfc, !UPT ;  /* 0x0001000004047892 */ /* 0x000fe4000f8efcff */
[----:B------:R-:W-:Y:S01]  /*31b0*/  UIADD3 UR40, UPT, UPT, -UR40, URZ, URZ ;  /* 0x000000ff28287290 */ /* 0x000fe2000fffe1ff */
[----:B-1----:R-:W-:-:S15]  /*31c0*/  R2UR UR41, R0 ;  /* 0x00000000002972ca */ /* 0x002fde00000e0000 */
.L_x_61:
[----:B------:R-:W-:Y:S02]  /*31d0*/  LEA R0, R10, UR27, 0x3 ;  /* 0x0000001b0a007c11 */ /* 0x000fe4000f8e18ff */
[----:B------:R-:W-:Y:S02]  /*31e0*/  SHF.L.U32 R5, R9, 0x1f, RZ ;  /* 0x0000001f09057819 */ /* 0x000fe400000006ff */
[----:B------:R-:W-:Y:S01]  /*31f0*/  PLOP3.LUT P0, PT, PT, PT, UP4, 0x80, 0x8 ;  /* 0x000000000008781c */ /* 0x000fe20003f0f048 */
[----:B------:R-:W-:Y:S01]  /*3200*/  VIADD R3, R0, 0x90 ;  /* 0x0000009000037836 */ /* 0x000fe20000000000 */
[----:B-1----:R-:W1:Y:S02]  /*3210*/  SYNCS.PHASECHK.TRANS64.TRYWAIT P1, [R0+URZ+0x80], R5 ;  /* 0x00008005000075a7 */ /* 0x002e6400080211ff */
[----:B-1-3--:R-:W-:Y:S09]  /*3220*/  @!P1 BRA `(.L_x_55) ;  /* 0x0000005800749947 */ /* 0x00aff20003800000 */
.L_x_117:
[----:B------:R-:W-:Y:S01]  /*3230*/  LEA R4, R10, UR27, 0x4 ;  /* 0x0000001b0a047c11 */ /* 0x000fe2000f8e20ff */
[----:B------:R-:W-:Y:S01]  /*3240*/  @UP4 ULEA UR5, UR23, UR27, 0x3 ;  /* 0x0000001b17054291 */ /* 0x000fe2000f8e18ff */
[----:B------:R-:W-:Y:S01]  /*3250*/  PLOP3.LUT P2, PT, PT, PT, PT, 0x80, 0x8 ;  /* 0x000000000008781c */ /* 0x000fe20003f4f070 */
[----:B------:R-:W-:Y:S01]  /*3260*/  ULEA UR29, UR30, UR27, 0x3 ;  /* 0x0000001b1e1d7291 */ /* 0x000fe2000f8e18ff */
[----:B------:R-:W-:Y:S01]  /*3270*/  PRMT R3, RZ, 0x654, R3 ;  /* 0x00000654ff037816 */ /* 0x000fe20000000003 */
[----:B------:R-:W-:Y:S01]  /*3280*/  UIMAD UR22, UR30, 0x70, UR41 ;  /* 0x000000701e1678a4 */ /* 0x000fe2000f8e0229 */
[----:B-1----:R-:W1:Y:S01]  /*3290*/  LDS.128 R4, [R4+0x110] ;  /* 0x0001100004047984 */ /* 0x002e620000000c00 */
[----:B------:R-:W-:Y:S02]  /*32a0*/  @P0 SHF.L.U32 R2, R8, 0x1f, RZ ;  /* 0x0000001f08020819 */ /* 0x000fe400000006ff */
[----:B------:R-:W-:Y:S01]  /*32b0*/  SHF.L.U32 R0, R11, 0x1f, RZ ;  /* 0x0000001f0b007819 */ /* 0x000fe200000006ff */
[----:B------:R-:W-:Y:S01]  /*32c0*/  @!PT LDS RZ, [RZ] ;  /* 0x00000000fffff984 */ /* 0x000fe20000000800 */
[----:B------:R-:W-:Y:S01]  /*32d0*/  @!PT LDS RZ, [RZ] ;  /* 0x00000000fffff984 */ /* 0x000fe20000000800 */
[----:B------:R-:W-:Y:S01]  /*32e0*/  @!PT LDS RZ, [RZ] ;  /* 0x00000000fffff984 */ /* 0x000fe20000000800 */
[----:B------:R-:W-:Y:S01]  /*32f0*/  @!PT LDS RZ, [RZ] ;  /* 0x00000000fffff984 */ /* 0x000fe20000000800 */
[----:B------:R2:W-:Y:S06]  /*3300*/  MEMBAR.ALL.CTA ;  /* 0x0000000000007992 */ /* 0x0005ec0000008000 */
[----:B--2---:R-:W2:Y:S02]  /*3310*/  FENCE.VIEW.ASYNC.S ;  /* 0x00000000000073c6 */ /* 0x004ea40000000000 */
[----:B--2---:R2:W-:Y:S01]  /*3320*/  SYNCS.ARRIVE.TRANS64.RED.A1T0 RZ, [R3+URZ], RZ ;  /* 0x000000ff03ff79a7 */ /* 0x0045e200081004ff */
[----:B------:R2:W3:Y:S01]  /*3330*/  @P0 SYNCS.PHASECHK.TRANS64.TRYWAIT P2, [UR5], R2 ;  /* 0x00000002ff0005a7 */ /* 0x0004e20008041105 */
[----:B-1----:R-:W-:Y:S01]  /*3340*/  LOP3.LUT P1, RZ, R6, 0x1, RZ, 0xc0, !PT ;  /* 0x0000000106ff7812 */ /* 0x002fe2000782c0ff */
[----:B------:R-:W1:Y:S02]  /*3350*/  SYNCS.PHASECHK.TRANS64.TRYWAIT P0, [UR29+0xc0], R0 ;  /* 0x0000c000ff0075a7 */ /* 0x000e64000800111d */
[----:B-123--:R-:W-:Y:S10]  /*3360*/  @!P0 BRA `(.L_x_56) ;  /* 0x0000005800388947 */ /* 0x00eff40003800000 */
.L_x_119:
[----:B------:R-:W-:Y:S01]  /*3370*/  IADD3 R10, PT, PT, R10, 0x1, RZ ;  /* 0x000000010a0a7810 */ /* 0x000fe20007ffe0ff */
[----:B------:R-:W-:Y:S06]  /*3380*/  BRA.U !UP4, `(.L_x_57) ;  /* 0x000000010cc07547 */ /* 0x000fec000b800000 */
[----:B------:R-:W-:Y:S01]  /*3390*/  UPLOP3.LUT UP2, UPT, UPT, UPT, UPT, 0x40, 0x4 ;  /* 0x000000000004789c */ /* 0x000fe20003f4e870 */
[----:B------:R-:W-:Y:S01]  /*33a0*/  UMOV UR25, UR40 ;  /* 0x0000002800197c82 */ /* 0x000fe20008000000 */
[----:B------:R-:W-:Y:S01]  /*33b0*/  UMOV UR24, UR31 ;  /* 0x0000001f00187c82 */ /* 0x000fe20008000000 */
[----:B------:R-:W-:-:S08]  /*33c0*/  UMOV UR5, UR23 ;  /* 0x0000001700057c82 */ /* 0x000fd00008000000 */
.L_x_60:
[----:B------:R-:W-:Y:S02]  /*33d0*/  UIADD3 UR25, UPT, UPT, UR25, 0x1, URZ ;  /* 0x0000000119197890 */ /* 0x000fe4000fffe0ff */
[----:B--2---:R-:W-:Y:S02]  /*33e0*/  ULEA UR7, UR5, UR27, 0x3 ;  /* 0x0000001b05077291 */ /* 0x004fe4000f8e18ff */
[----:B------:R-:W-:Y:S01]  /*33f0*/  UISETP.NE.AND UP3, UPT, UR25, URZ, UPT ;  /* 0x000000ff1900728c */ /* 0x000fe2000bf65270 */
[----:B---3--:R-:W-:Y:S10]  /*3400*/  @P2 BRA `(.L_x_58) ;  /* 0x00000000000c2947 */ /* 0x008ff40003800000 */
[----:B-1----:R-:W-:Y:S04]  /*3410*/  SHF.L.U32 R3, R8, 0x1f, RZ ;  /* 0x0000001f08037819 */ /* 0x002fe800000006ff */
[----:B------:R-:W1:Y:S02]  /*3420*/  SYNCS.PHASECHK.TRANS64.TRYWAIT P0, [UR7], R3 ;  /* 0x00000003ff0075a7 */ /* 0x000e640008001107 */
[----:B-1----:R-:W-:Y:S05]  /*3430*/  @!P0 BRA `(.L_x_59) ;  /* 0x00000058001c8947 */ /* 0x002fea0003800000 */
.L_x_58:
[----:B------:R-:W-:Y:S01]  /*3440*/  UISETP.NE.AND UP0, UPT, UR24, 0x1, UPT ;  /* 0x000000011800788c */ /* 0x000fe2000bf05270 */
[----:B------:R-:W-:Y:S01]  /*3450*/  PLOP3.LUT P2, PT, PT, PT, PT, 0x80, 0x8 ;  /* 0x000000000008781c */ /* 0x000fe20003f4f070 */
[----:B------:R-:W-:Y:S02]  /*3460*/  UIADD3 UR6, UPT, UPT, UR5, 0x1, URZ ;  /* 0x0000000105067890 */ /* 0x000fe4000fffe0ff */
[----:B------:R-:W-:Y:S02]  /*3470*/  UIADD3 UR26, UPT, UPT, UR7, 0x30, URZ ;  /* 0x00000030071a7890 */ /* 0x000fe4000fffe0ff */
[----:B------:R-:W-:Y:S01]  /*3480*/  UISETP.NE.AND UP1, UPT, UR6, 0x6, UPT ;  /* 0x000000060600788c */ /* 0x000fe2000bf25270 */
[----:B------:R-:W-:Y:S01]  /*3490*/  PLOP3.LUT P0, PT, PT, PT, UP0, 0x80, 0x8 ;  /* 0x000000000008781c */ /* 0x000fe20003f0f008 */
[----:B------:R-:W-:Y:S02]  /*34a0*/  UIADD3 UR24, UPT, UPT, UR24, -0x1, URZ ;  /* 0xffffffff18187890 */ /* 0x000fe4000fffe0ff */
[----:B------:R-:W-:Y:S02]  /*34b0*/  USEL UR8, URZ, 0x1, UP1 ;  /* 0x00000001ff087887 */ /* 0x000fe40008800000 */
[----:B------:R-:W-:Y:S01]  /*34c0*/  USEL UR23, UR6, URZ, UP1 ;  /* 0x000000ff06177287 */ /* 0x000fe20008800000 */
[----:B------:R-:W-:Y:S01]  /*34d0*/  UMOV UR7, 0x40004040 ;  /* 0x4000404000077882 */ /* 0x000fe20000000000 */
[----:B------:R-:W-:Y:S02]  /*34e0*/  UMOV UR9, 0x40004040 ;  /* 0x4000404000097882 */ /* 0x000fe40000000000 */
[----:B------:R-:W-:Y:S01]  /*34f0*/  @UP0 ULEA UR6, UR23, UR27, 0x3 ;  /* 0x0000001b17060291 */ /* 0x000fe2000f8e18ff */
[----:B------:R-:W-:Y:S01]  /*3500*/  LOP3.LUT R8, R8, UR8, RZ, 0x3c, !PT ;  /* 0x0000000808087c12 */ /* 0x000fe2000f8e3cff */
[----:B------:R-:W-:Y:S01]  /*3510*/  ULEA UR8, UR5, UR28, 0xa ;  /* 0x0000001c05087291 */ /* 0x000fe2000f8e50ff */
[----:B------:R-:W-:Y:S02]  /*3520*/  UMOV UR21, 0x40004040 ;  /* 0x4000404000157882 */ /* 0x000fe40000000000 */
[----:B-1----:R-:W-:Y:S01]  /*3530*/  @P0 SHF.L.U32 R0, R8, 0x1f, RZ ;  /* 0x0000001f08000819 */ /* 0x002fe200000006ff */
[----:B------:R-:W-:Y:S02]  /*3540*/  UIADD3 UR18, UPT, UPT, UR8, 0x2, URZ ;  /* 0x0000000208127890 */ /* 0x000fe4000fffe0ff */
[----:B------:R-:W-:Y:S01]  /*3550*/  UIADD3 UR14, UPT, UPT, UR8, 0x4, URZ ;  /* 0x00000004080e7890 */ /* 0x000fe2000fffe0ff */
[----:B------:R2:W3:Y:S01]  /*3560*/  @P0 SYNCS.PHASECHK.TRANS64.TRYWAIT P2, [UR6], R0 ;  /* 0x00000000ff0005a7 */ /* 0x0004e20008041106 */
[----:B------:R-:W-:Y:S02]  /*3570*/  UIMAD UR6, UR5, 0x380, UR4 ;  /* 0x00000380050678a4 */ /* 0x000fe4000f8e0204 */
[----:B------:R-:W-:Y:S02]  /*3580*/  UIADD3 UR10, UPT, UPT, UR8, 0x6, URZ ;  /* 0x00000006080a7890 */ /* 0x000fe4000fffe0ff */
[----:B------:R-:W-:Y:S02]  /*3590*/  UIADD3 UR20, UPT, UPT, UR6, 0x2, URZ ;  /* 0x0000000206147890 */ /* 0x000fe4000fffe0ff */
[----:B------:R-:W-:Y:S02]  /*35a0*/  UIADD3 UR16, UPT, UPT, UR6, 0x4, URZ ;  /* 0x0000000406107890 */ /* 0x000fe4000fffe0ff */
[----:B------:R-:W-:Y:S01]  /*35b0*/  UIADD3 UR12, UPT, UPT, UR6, 0x6, URZ ;  /* 0x00000006060c7890 */ /* 0x000fe2000fffe0ff */
[----:B------:R2:W-:Y:S01]  /*35c0*/  UTCQMMA gdesc[UR8], gdesc[UR6], tmem[UR22], tmem[UR38], idesc[UR39], UP2 ;  /* 0x00ff2606080075ea */ /* 0x0005e20009000316 */
[----:B------:R-:W-:Y:S01]  /*35d0*/  UPLOP3.LUT UP2, UPT, UPT, UPT, UPT, 0x80, 0x8 ;  /* 0x000000000008789c */ /* 0x000fe20003f4f070 */
[----:B------:R-:W-:Y:S01]  /*35e0*/  UMOV UR19, 0x40004040 ;  /* 0x4000404000137882 */ /* 0x000fe20000000000 */
[----:B------:R-:W-:Y:S01]  /*35f0*/  UMOV UR17, 0x40004040 ;  /* 0x4000404000117882 */ /* 0x000fe20000000000 */
[----:B------:R2:W-:Y:S01]  /*3600*/  UTCQMMA gdesc[UR18], gdesc[UR20], tmem[UR22], tmem[UR36], idesc[UR37], UPT ;  /* 0x00ff2414120075ea */ /* 0x0005e2000b800316 */
[----:B------:R-:W-:Y:S01]  /*3610*/  UMOV UR15, 0x40004040 ;  /* 0x40004040000f7882 */ /* 0x000fe20000000000 */
[----:B------:R-:W-:Y:S01]  /*3620*/  UMOV UR13, 0x40004040 ;  /* 0x40004040000d7882 */ /* 0x000fe20000000000 */
[----:B------:R-:W-:Y:S01]  /*3630*/  UMOV UR11, 0x40004040 ;  /* 0x40004040000b7882 */ /* 0x000fe20000000000 */
[----:B------:R2:W-:Y:S01]  /*3640*/  UTCQMMA gdesc[UR14], gdesc[UR16], tmem[UR22], tmem[UR34], idesc[UR35], UPT ;  /* 0x00ff22100e0075ea */ /* 0x0005e2000b800316 */
[----:B------:R2:W-:Y:S01]  /*3650*/  UTCQMMA gdesc[UR10], gdesc[UR12], tmem[UR22], tmem[UR32], idesc[UR33], UPT ;  /* 0x00ff200c0a0075ea */ /* 0x0005e2000b800316 */
[----:B------:R2:W-:Y:S01]  /*3660*/  UTCBAR [UR26], URZ ;  /* 0x000000ff1a0073e9 */ /* 0x0005e200080000ff */
[----:B------:R-:W-:Y:S01]  /*3670*/  UMOV UR5, UR23 ;  /* 0x0000001700057c82 */ /* 0x000fe20008000000 */
[----:B------:R-:W-:Y:S05]  /*3680*/  BRA.U UP3, `(.L_x_60) ;  /* 0xfffffffd03507547 */ /* 0x000fea000b83ffff */
.L_x_57:
[----:B------:R-:W-:Y:S01]  /*3690*/  UIADD3 UR5, UPT, UPT, UR30, 0x1, URZ ;  /* 0x000000011e057890 */ /* 0x000fe2000fffe0ff */
[C---:B------:R-:W-:Y:S01]  /*36a0*/  ISETP.NE.AND P0, PT, R10.reuse, 0x2, PT ;  /* 0x000000020a00780c */ /* 0x040fe20003f05270 */
[----:B--2---:R-:W-:Y:S02]  /*36b0*/  UIADD3 UR6, UPT, UPT, UR29, 0xa0, URZ ;  /* 0x000000a01d067890 */ /* 0x004fe4000fffe0ff */
[----:B------:R-:W-:Y:S01]  /*36c0*/  UISETP.NE.AND UP0, UPT, UR5, 0x4, UPT ;  /* 0x000000040500788c */ /* 0x000fe2000bf05270 */
[----:B-1----:R-:W-:Y:S02]  /*36d0*/  SEL R0, RZ, 0x1, P0 ;  /* 0x00000001ff007807 */ /* 0x002fe40000000000 */
[----:B------:R-:W-:Y:S01]  /*36e0*/  SEL R10, R10, RZ, P0 ;  /* 0x000000ff0a0a7207 */ /* 0x000fe20000000000 */
[----:B------:R-:W-:Y:S01]  /*36f0*/  USEL UR7, URZ, 0x1, UP0 ;  /* 0x00000001ff077887 */ /* 0x000fe20008000000 */
[----:B------:R-:W-:Y:S01]  /*3700*/  LOP3.LUT R9, R9, R0, RZ, 0x3c, !PT ;  /* 0x0000000009097212 */ /* 0x000fe200078e3cff */
[----:B------:R-:W-:Y:S01]  /*3710*/  USEL UR30, UR5, URZ, UP0 ;  /* 0x000000ff051e7287 */ /* 0x000fe20008000000 */
[----:B------:R1:W-:Y:S03]  /*3720*/  UTCBAR [UR6], URZ ;  /* 0x000000ff060073e9 */ /* 0x0003e600080000ff */
[----:B------:R-:W-:Y:S01]  /*3730*/  LOP3.LUT R11, R11, UR7, RZ, 0x3c, !PT ;  /* 0x000000070b0b7c12 */ /* 0x000fe2000f8e3cff */
[----:B------:R-:W-:Y:S07]  /*3740*/  @P1 BRA `(.L_x_61) ;  /* 0xfffffff800a01947 */ /* 0x000fee000383ffff */
[----:B------:R-:W2:Y:S01]  /*3750*/  S2UR UR8, SR_CgaCtaId ;  /* 0x00000000000879c3 */ /* 0x000ea20000008800 */
[----:B------:R-:W-:Y:S01]  /*3760*/  ELECT P0, URZ, PT ;  /* 0x0000000000ff782f */ /* 0x000fe20003800000 */
[----:B------:R-:W-:Y:S01]  /*3770*/  IMAD.MOV.U32 R0, RZ, RZ, 0x1 ;  /* 0x00000001ff007424 */ /* 0x000fe200078e00ff */
[----:B------:R-:W-:Y:S01]  /*3780*/  UIADD3 UR27, UPT, UPT, UR27, 0xc0, URZ ;  /* 0x000000c01b1b7890 */ /* 0x000fe2000fffe0ff */
[----:B------:R-:W-:Y:S01]  /*3790*/  SHF.L.U32 R3, R11, 0x1f, RZ ;  /* 0x0000001f0b037819 */ /* 0x000fe200000006ff */
[----:B------:R-:W-:-:S03]  /*37a0*/  UMOV UR4, 0x40 ;  /* 0x0000004000047882 */ /* 0x000fc60000000000 */
[----:B------:R-:W-:Y:S01]  /*37b0*/  UVIRTCOUNT.DEALLOC.SMPOOL 0x80 ;  /* 0x000000800000784c */ /* 0x000fe20000000000 */
[----:B--2---:R-:W-:Y:S02]  /*37c0*/  ULEA UR8, UR8, UR4, 0x18 ;  /* 0x0000000408087291 */ /* 0x004fe4000f8ec0ff */
[----:B------:R-:W-:-:S07]  /*37d0*/  ULEA UR4, UR30, UR27, 0x3 ;  /* 0x0000001b1e047291 */ /* 0x000fce000f8e18ff */
[----:B------:R2:W-:Y:S02]  /*37e0*/  @P0 STS.U8 [UR8+0x1c], R0 ;  /* 0x00001c00ff000988 */ /* 0x0005e40008000008 */
[----:B------:R-:W4:Y:S02]  /*37f0*/  SYNCS.PHASECHK.TRANS64.TRYWAIT P0, [UR4], R3 ;  /* 0x00000003ff0075a7 */ /* 0x000f240008001104 */
[----:B--2-4-:R-:W-:Y:S05]  /*3800*/  @!P0 BRA `(.L_x_62) ;  /* 0x0000005400408947 */ /* 0x014fea0003800000 */
.L_x_122:
[----:B------:R-:W-:-:S04]  /*3810*/  UIADD3 UR4, UPT, UPT, UR30, 0x1, URZ ;  /* 0x000000011e047890 */ /* 0x000fc8000fffe0ff */
[----:B------:R-:W-:-:S04]  /*3820*/  UISETP.NE.AND UP0, UPT, UR4, 0x4, UPT ;  /* 0x000000040400788c */ /* 0x000fc8000bf05270 */
[----:B-1----:R-:W-:Y:S02]  /*3830*/  USEL UR6, URZ, 0x1, UP0 ;  /* 0x00000001ff067887 */ /* 0x002fe40008000000 */
[----:B------:R-:W-:-:S04]  /*3840*/  USEL UR4, UR4, URZ, UP0 ;  /* 0x000000ff04047287 */ /* 0x000fc80008000000 */
[----:B------:R-:W-:Y:S01]  /*3850*/  ULEA UR5, UR4, UR27, 0x3 ;  /* 0x0000001b04057291 */ /* 0x000fe2000f8e18ff */
[----:B------:R-:W-:-:S04]  /*3860*/  LOP3.LUT R2, R11, UR6, RZ, 0x3c, !PT ;  /* 0x000000060b027c12 */ /* 0x000fc8000f8e3cff */
[----:B--2---:R-:W-:-:S04]  /*3870*/  SHF.L.U32 R3, R2, 0x1f, RZ ;  /* 0x0000001f02037819 */ /* 0x004fc800000006ff */
[----:B------:R-:W1:Y:S02]  /*3880*/  SYNCS.PHASECHK.TRANS64.TRYWAIT P0, [UR5], R3 ;  /* 0x00000003ff0075a7 */ /* 0x000e640008001105 */
[----:B-1----:R-:W-:Y:S05]  /*3890*/  @!P0 BRA `(.L_x_63) ;  /* 0x0000005400348947 */ /* 0x002fea0003800000 */
.L_x_124:
        /* <DEDUP_REMOVED lines=9> */
.L_x_126:
[----:B------:R-:W-:-:S04]  /*3930*/  UIADD3 UR4, UPT, UPT, UR4, 0x1, URZ ;  /* 0x0000000104047890 */ /* 0x000fc8000fffe0ff */
[----:B------:R-:W-:-:S04]  /*3940*/  UISETP.NE.AND UP0, UPT, UR4, 0x4, UPT ;  /* 0x000000040400788c */ /* 0x000fc8000bf05270 */
[----:B------:R-:W-:Y:S02]  /*3950*/  USEL UR5, URZ, 0x1, UP0 ;  /* 0x00000001ff057887 */ /* 0x000fe40008000000 */
[----:B------:R-:W-:-:S04]  /*3960*/  USEL UR4, UR4, URZ, UP0 ;  /* 0x000000ff04047287 */ /* 0x000fc80008000000 */
[----:B------:R-:W-:Y:S01]  /*3970*/  ULEA UR4, UR4, UR27, 0x3 ;  /* 0x0000001b04047291 */ /* 0x000fe2000f8e18ff */
[----:B-1----:R-:W-:-:S04]  /*3980*/  LOP3.LUT R3, R2, UR5, RZ, 0x3c, !PT ;  /* 0x0000000502037c12 */ /* 0x002fc8000f8e3cff */
[----:B------:R-:W-:-:S04]  /*3990*/  SHF.L.U32 R3, R3, 0x1f, RZ ;  /* 0x0000001f03037819 */ /* 0x000fc800000006ff */
[----:B------:R-:W1:Y:S02]  /*39a0*/  SYNCS.PHASECHK.TRANS64.TRYWAIT P0, [UR4], R3 ;  /* 0x00000003ff0075a7 */ /* 0x000e640008001104 */
[----:B-1----:R-:W-:Y:S05]  /*39b0*/  @!P0 BRA `(.L_x_65) ;  /* 0x00000054001c8947 */ /* 0x002fea0003800000 */
.L_x_128:
[----:B------:R-:W-:Y:S01]  /*39c0*/  NOP ;  /* 0x0000000000007918 */ /* 0x000fe20000000000 */
[----:B-1----:R-:W1:Y:S01]  /*39d0*/  LDS R0, [UR8+0x14] ;  /* 0x00001408ff007984 */ /* 0x002e620008000800 */
[----:B------:R-:W-:Y:S01]  /*39e0*/  ULOP3.LUT UR4, UR41, 0xffff, URZ, 0xc0, !UPT ;  /* 0x0000ffff29047892 */ /* 0x000fe2000f8ec0ff */
[----:B------:R-:W-:Y:S01]  /*39f0*/  UMOV UR5, 0xffff ;  /* 0x0000ffff00057882 */ /* 0x000fe20000000000 */
[----:B------:R-:W-:Y:S02]  /*3a00*/  UMOV UR6, 0x1 ;  /* 0x0000000100067882 */ /* 0x000fe40000000000 */
[----:B------:R-:W-:-:S04]  /*3a10*/  USHF.R.U32.HI UR4, URZ, 0x5, UR4 ;  /* 0x00000005ff047899 */ /* 0x000fc80008011604 */
[----:B------:R-:W-:Y:S02]  /*3a20*/  USHF.L.U32 UR5, UR5, UR4, URZ ;  /* 0x0000000405057299 */ /* 0x000fe400080006ff */
[----:B------:R-:W-:-:S04]  /*3a30*/  USHF.L.U32 UR4, UR6, UR4, URZ ;  /* 0x0000000406047299 */ /* 0x000fc800080006ff */
[----:B-1----:R-:W-:-:S04]  /*3a40*/  LOP3.LUT R0, R0, UR5, RZ, 0xc0, !PT ;  /* 0x0000000500007c12 */ /* 0x002fc8000f8ec0ff */
[----:B------:R-:W-:-:S13]  /*3a50*/  ISETP.NE.AND P0, PT, R0, UR5, PT ;  /* 0x0000000500007c0c */ /* 0x000fda000bf05270 */
[----:B------:R-:W-:Y:S05]  /*3a60*/  @P0 BRA `(.L_x_66) ;  /* 0x0000000000580947 */ /* 0x000fea0003800000 */
[----:B------:R-:W1:Y:S02]  /*3a70*/  LDS R0, [UR8+0x18] ;  /* 0x00001808ff007984 */ /* 0x000e640008000800 */
[----:B-1----:R-:W-:-:S04]  /*3a80*/  LOP3.LUT R0, R0, UR4, RZ, 0xc0, !PT ;  /* 0x0000000400007c12 */ /* 0x002fc8000f8ec0ff */
[----:B------:R-:W-:-:S13]  /*3a90*/  ISETP.NE.AND P0, PT, R0, UR4, PT ;  /* 0x0000000400007c0c */ /* 0x000fda000bf05270 */
[----:B------:R-:W-:Y:S05]  /*3aa0*/  @P0 BRA `(.L_x_67) ;  /* 0x00000000003c0947 */ /* 0x000fea0003800000 */
[----:B------:R-:W1:Y:S01]  /*3ab0*/  S2R R2, SR_LANEID ;  /* 0x0000000000027919 */ /* 0x000e620000000000 */
[----:B------:R-:W-:Y:S01]  /*3ac0*/  ULOP3.LUT UR5, URZ, UR5, URZ, 0x33, !UPT ;  /* 0x00000005ff057292 */ /* 0x000fe2000f8e33ff */
[----:B------:R-:W-:Y:S01]  /*3ad0*/  LOP3.LUT R4, RZ, UR4, RZ, 0x33, !PT ;  /* 0x00000004ff047c12 */ /* 0x000fe2000f8e33ff */
[----:B------:R-:W-:Y:S02]  /*3ae0*/  VOTEU.ANY UR4, UPT, PT ;  /* 0x0000000000047886 */ /* 0x000fe400038e0100 */
[----:B------:R-:W-:Y:S01]  /*3af0*/  UFLO.U32 UR4, UR4 ;  /* 0x00000004000472bd */ /* 0x000fe200080e0000 */
[----:B------:R-:W2:Y:S01]  /*3b00*/  REDUX UR6, R4 ;  /* 0x00000000040673c4 */ /* 0x000ea20000000000 */
[----:B------:R-:W-:-:S06]  /*3b10*/  IMAD.U32 R0, RZ, RZ, UR5 ;  /* 0x00000005ff007e24 */ /* 0x000fcc000f8e00ff */
[----:B------:R4:W-:Y:S01]  /*3b20*/  UTCATOMSWS.AND URZ, UR5 ;  /* 0x0000000500ff79e3 */ /* 0x0009e20008000000 */
[----:B------:R-:W5:Y:S01]  /*3b30*/  REDUX UR7, R0 ;  /* 0x00000000000773c4 */ /* 0x000f620000000000 */
[----:B-1----:R-:W-:Y:S01]  /*3b40*/  ISETP.EQ.U32.AND P0, PT, R2, UR4, PT ;  /* 0x0000000402007c0c */ /* 0x002fe2000bf02070 */
[----:B--2---:R-:W-:Y:S01]  /*3b50*/  IMAD.U32 R2, RZ, RZ, UR6 ;  /* 0x00000006ff027e24 */ /* 0x004fe2000f8e00ff */
[----:B-----5:R-:W-:-:S11]  /*3b60*/  MOV R3, UR7 ;  /* 0x0000000700037c02 */ /* 0x020fd60008000f00 */
[----:B------:R4:W-:Y:S04]  /*3b70*/  @P0 ATOMS.AND RZ, [UR8+0x14], R3 ;  /* 0x00001403ffff098c */ /* 0x0009e8000a800008 */
[----:B------:R4:W-:Y:S01]  /*3b80*/  @P0 ATOMS.AND RZ, [UR8+0x18], R2 ;  /* 0x00001802ffff098c */ /* 0x0009e2000a800008 */
[----:B------:R-:W-:Y:S05]  /*3b90*/  BRA `(.L_x_68) ;  /* 0x0000000000147947 */ /* 0x000fea0003800000 */
.L_x_67:
[----:B------:R-:W-:Y:S02]  /*3ba0*/  MOV R2, 0x3bc0 ;  /* 0x00003bc000027802 */ /* 0x000fe40000000f00 */
[----:B---3--:R-:W-:Y:S05]  /*3bb0*/  CALL.REL.NOINC `($__internal_0_$__cuda_sm10x_tcgen05_guardrail_trap_col_being_dealloced_not_returned_by_alloc) ;  /* 0x0000005400407944 */ /* 0x008fea0003c00000 */
[----:B------:R-:W-:Y:S05]  /*3bc0*/  BRA `(.L_x_68) ;  /* 0x0000000000087947 */ /* 0x000fea0003800000 */
.L_x_66:
[----:B------:R-:W-:Y:S02]  /*3bd0*/  MOV R2, 0x3bf0 ;  /* 0x00003bf000027802 */ /* 0x000fe40000000f00 */
[----:B---3--:R-:W-:Y:S05]  /*3be0*/  CALL.REL.NOINC `($__internal_2_$__cuda_sm10x_tcgen05_guardrail_trap_unallocated_columns_being_dealloced) ;  /* 0x00000054004c7944 */ /* 0x008fea0003c00000 */
.L_x_68:
[----:B------:R-:W-:Y:S01]  /*3bf0*/  NOP ;  /* 0x0000000000007918 */ /* 0x000fe20000000000 */
[----:B----4-:R-:W-:Y:S05]  /*3c00*/  EXIT ;  /* 0x000000000000794d */ /* 0x010fea0003800000 */
.L_x_50:
[----:B------:R-:W-:-:S09]  /*3c10*/  UISETP.NE.OR UP0, UPT, UR22, 0x3, !UP3 ;  /* 0x000000031600788c */ /* 0x000fd2000df05670 */
[----:B------:R-:W-:Y:S05]  /*3c20*/  BRA.U UP0, `(.L_x_69) ;  /* 0x0000000d00a07547 */ /* 0x000fea000b800000 */
[----:B------:R-:W2:Y:S01]  /*3c30*/  LDCU.64 UR6, c[0x0][0x888] ;  /* 0x00011100ff0677ac */ /* 0x000ea20008000a00 */
[----:B------:R-:W-:Y:S02]  /*3c40*/  HFMA2 R9, -RZ, RZ, 0, 0 ;  /* 0x00000000ff097431 */ /* 0x000fe400000001ff */
[----:B------:R-:W-:Y:S01]  /*3c50*/  IMAD.MOV.U32 R11, RZ, RZ, 0x1 ;  /* 0x00000001ff0b7424 */ /* 0x000fe200078e00ff */
[----:B------:R-:W-:Y:S01]  /*3c60*/  MOV R8, 0x3800 ;  /* 0x0000380000087802 */ /* 0x000fe20000000f00 */
[----:B------:R-:W3:Y:S01]  /*3c70*/  LDCU UR38, c[0x0][0x370] ;  /* 0x00006e00ff2677ac */ /* 0x000ee20008000800 */
[----:B------:R-:W-:Y:S01]  /*3c80*/  IMAD.MOV.U32 R10, RZ, RZ, RZ ;  /* 0x000000ffff0a7224 */ /* 0x000fe200078e00ff */
[----:B------:R-:W3:Y:S01]  /*3c90*/  LDCU.128 UR52, c[0x0][0xb10] ;  /* 0x00016200ff3477ac */ /* 0x000ee20008000c00 */
[----:B------:R-:W4:Y:S01]  /*3ca0*/  LDCU UR37, c[0x0][0x374] ;  /* 0x00006e80ff2577ac */ /* 0x000f220008000800 */
[----:B------:R-:W5:Y:S01]  /*3cb0*/  LDCU.64 UR30, c[0x0][0x890] ;  /* 0x00011200ff1e77ac */ /* 0x000f620008000a00 */
[----:B------:R-:W1:Y:S01]  /*3cc0*/  LDCU UR15, c[0x0][0xb0c] ;  /* 0x00016180ff0f77ac */ /* 0x000e620008000800 */
[----:B------:R-:W1:Y:S01]  /*3cd0*/  LDCU UR48, c[0x0][0xb20] ;  /* 0x00016400ff3077ac */ /* 0x000e620008000800 */
[----:B------:R-:W1:Y:S01]  /*3ce0*/  LDCU UR4, c[0x0][0xb30] ;  /* 0x00016600ff0477ac */ /* 0x000e620008000800 */
[----:B--2---:R-:W-:Y:S01]  /*3cf0*/  UISETP.NE.U32.AND UP0, UPT, UR6, URZ, UPT ;  /* 0x000000ff0600728c */ /* 0x004fe2000bf05070 */
[----:B------:R-:W-:Y:S01]  /*3d00*/  UMOV UR21, 0x400 ;  /* 0x0000040000157882 */ /* 0x000fe20000000000 */
[----:B---3--:R-:W-:-:S02]  /*3d10*/  UIMAD.WIDE.U32 UR42, UR38, UR52, URZ ;  /* 0x00000034262a72a5 */ /* 0x008fc4000f8e00ff */
[----:B------:R-:W-:Y:S02]  /*3d20*/  UISETP.NE.AND.EX UP5, UPT, UR7, URZ, UPT, UP0 ;  /* 0x000000ff0700728c */ /* 0x000fe4000bfa5300 */
[----:B----4-:R-:W-:Y:S02]  /*3d30*/  UIMAD.WIDE.U32 UR6, UR37, UR55, URZ ;  /* 0x00000037250672a5 */ /* 0x010fe4000f8e00ff */
[----:B------:R-:W-:Y:S02]  /*3d40*/  ULEA UR21, UR5, UR21, 0x18 ;  /* 0x0000001505157291 */ /* 0x000fe4000f8ec0ff */
[----:B-----5:R-:W-:Y:S02]  /*3d50*/  UISETP.NE.U32.AND UP6, UPT, UR30, URZ, UPT ;  /* 0x000000ff1e00728c */ /* 0x020fe4000bfc5070 */
[----:B------:R-:W-:Y:S02]  /*3d60*/  UIADD3 UR39, UPT, UPT, UR21, 0x60, URZ ;  /* 0x0000006015277890 */ /* 0x000fe4000fffe0ff */
[----:B-1----:R-:W-:Y:S01]  /*3d70*/  UISETP.NE.AND UP0, UPT, UR41, 0x1, UPT ;  /* 0x000000012900788c */ /* 0x002fe2000bf05270 */
[----:B------:R-:W-:Y:S01]  /*3d80*/  UMOV UR42, UR43 ;  /* 0x0000002b002a7c82 */ /* 0x000fe20008000000 */
[----:B------:R-:W-:Y:S01]  /*3d90*/  UMOV UR40, UR7 ;  /* 0x0000000700287c82 */ /* 0x000fe20008000000 */
[----:B------:R-:W-:Y:S01]  /*3da0*/  UISETP.NE.AND UP0, UPT, UR15, 0x1, UPT ;  /* 0x000000010f00788c */ /* 0x000fe2000bf05270 */
[----:B------:R-:W1:Y:S01]  /*3db0*/  LDCU.64 UR46, c[0x0][0x348] ;  /* 0x00006900ff2e77ac */ /* 0x000e620008000a00 */
[----:B------:R-:W-:-:S02]  /*3dc0*/  UPLOP3.LUT UP1, UPT, UPT, UPT, UPT, 0x40, 0x4 ;  /* 0x000000000004789c */ /* 0x000fc40003f2e870 */
[----:B------:R-:W-:Y:S01]  /*3dd0*/  UISETP.GE.AND UP3, UPT, UR41, 0x1, UPT ;  /* 0x000000012900788c */ /* 0x000fe2000bf66270 */
[----:B------:R-:W2:Y:S01]  /*3de0*/  LDCU.64 UR22, c[0x0][0xb28] ;  /* 0x00016500ff1677ac */ /* 0x000ea20008000a00 */
[----:B------:R-:W-:Y:S02]  /*3df0*/  UISETP.NE.AND.EX UP6, UPT, UR31, URZ, UPT, UP6 ;  /* 0x000000ff1f00728c */ /* 0x000fe4000bfc5360 */
[----:B------:R-:W-:Y:S02]  /*3e00*/  UPRMT UR39, UR5, 0x654, UR39 ;  /* 0x0000065405277896 */ /* 0x000fe40008000027 */
[----:B------:R-:W-:Y:S02]  /*3e10*/  USHF.R.U32.HI UR42, URZ, UR53, UR42 ;  /* 0x00000035ff2a7299 */ /* 0x000fe4000801162a */
[----:B------:R-:W-:Y:S02]  /*3e20*/  USHF.R.U32.HI UR40, URZ, UR48, UR40 ;  /* 0x00000030ff287299 */ /* 0x000fe40008011628 */
[----:B------:R-:W-:-:S02]  /*3e30*/  UISETP.NE.AND UP0, UPT, UR54, 0x1, UPT ;  /* 0x000000013600788c */ /* 0x000fc4000bf05270 */
[----:B------:R-:W-:-:S11]  /*3e40*/  UISETP.NE.AND UP4, UPT, UR4, 0x1, UPT ;  /* 0x000000010400788c */ /* 0x000fd6000bf85270 */
.L_x_77:
[C---:B------:R-:W-:Y:S02]  /*3e50*/  LEA R3, R10.reuse, UR21, 0x3 ;  /* 0x000000150a037c11 */ /* 0x040fe4000f8e18ff */
[----:B------:R-:W-:Y:S02]  /*3e60*/  SHF.L.U32 R0, R9, 0x1f, RZ ;  /* 0x0000001f09007819 */ /* 0x000fe400000006ff */
[----:B------:R-:W-:Y:S02]  /*3e70*/  LEA R5, R10, UR21, 0x4 ;  /* 0x000000150a057c11 */ /* 0x000fe4000f8e20ff */
[----:B---3--:R-:W3:Y:S02]  /*3e80*/  SYNCS.PHASECHK.TRANS64.TRYWAIT P0, [R3+URZ+0x80], R0 ;  /* 0x00008000030075a7 */ /* 0x008ee400080011ff */
[----:B---3--:R-:W-:Y:S05]  /*3e90*/  @!P0 BRA `(.L_x_70) ;  /* 0x0000004c00fc8947 */ /* 0x008fea0003800000 */
.L_x_129:
[----:B------:R-:W4:Y:S01]  /*3ea0*/  LDS.128 R4, [R5+0x110] ;  /* 0x0001100005047984 */ /* 0x000f220000000c00 */
[----:B------:R-:W-:Y:S01]  /*3eb0*/  UISETP.GE.AND UP0, UPT, UR41, 0x1, UPT ;  /* 0x000000012900788c */ /* 0x000fe2000bf06270 */
[----:B------:R-:W-:Y:S01]  /*3ec0*/  @!PT LDS RZ, [RZ] ;  /* 0x00000000fffff984 */ /* 0x000fe20000000800 */
[----:B------:R-:W-:Y:S01]  /*3ed0*/  @!PT LDS RZ, [RZ] ;  /* 0x00000000fffff984 */ /* 0x000fe20000000800 */
[----:B------:R-:W-:Y:S01]  /*3ee0*/  @!PT LDS RZ, [RZ] ;  /* 0x00000000fffff984 */ /* 0x000fe20000000800 */
[----:B------:R-:W-:Y:S01]  /*3ef0*/  @!PT LDS RZ, [RZ] ;  /* 0x00000000fffff984 */ /* 0x000fe20000000800 */
[----:B------:R5:W-:Y:S06]  /*3f00*/  MEMBAR.ALL.CTA ;  /* 0x0000000000007992 */ /* 0x000bec0000008000 */
[----:B-----5:R-:W5:Y:S01]  /*3f10*/  FENCE.VIEW.ASYNC.S ;  /* 0x00000000000073c6 */ /* 0x020f620000000000 */
[----:B----4-:R-:W-:Y:S11]  /*3f20*/  LOP3.LUT P0, RZ, R6, 0x1, RZ, 0xc0, !PT ;  /* 0x0000000106ff7812 */ /* 0x010ff6000780c0ff */
[----:B------:R-:W-:Y:S02]  /*3f30*/  @!UPT UIADD3 URZ, UPT, UPT, URZ, URZ, URZ ;  /* 0x000000fffffff290 */ /* 0x000fe4000fffe0ff */
[----:B-----5:R-:W-:Y:S01]  /*3f40*/  VOTEU.ANY UP3, P0 ;  /* 0x0000000000ff7886 */ /* 0x020fe20000060100 */
[----:B------:R-:W-:Y:S11]  /*3f50*/  PLOP3.LUT P0, PT, PT, PT, UP3, 0x80, 0x8 ;  /* 0x000000000008781c */ /* 0x000ff60003f0f038 */
[----:B------:R-:W-:Y:S02]  /*3f60*/  @!UPT UIADD3 URZ, UPT, UPT, URZ, URZ, URZ ;  /* 0x000000fffffff290 */ /* 0x000fe4000fffe0ff */
[----:B---3--:R-:W-:Y:S02]  /*3f70*/  @P0 SHF.R.U32.HI R0, RZ, 0x10, R5 ;  /* 0x00000010ff000819 */ /* 0x008fe40000011605 */
[----:B------:R-:W-:Y:S02]  /*3f80*/  @P0 MOV R2, R4 ;  /* 0x0000000400020202 */ /* 0x000fe40000000f00 */
[----:B------:R-:W-:Y:S01]  /*3f90*/  @P0 R2UR UR4, R0 ;  /* 0x00000000000402ca */ /* 0x000fe200000e0000 */
[----:B------:R-:W-:Y:S01]  /*3fa0*/  VIADD R0, R3, 0x90 ;  /* 0x0000009003007836 */ /* 0x000fe20000000000 */
[----:B------:R-:W-:Y:S02]  /*3fb0*/  @P0 LOP3.LUT R4, R5, 0xffff, RZ, 0xc0, !PT ;  /* 0x0000ffff05040812 */ /* 0x000fe400078ec0ff */
[----:B------:R-:W-:Y:S02]  /*3fc0*/  @P0 R2UR UR6, R2 ;  /* 0x00000000020602ca */ /* 0x000fe400000e0000 */
[----:B------:R-:W-:Y:S02]  /*3fd0*/  PRMT R0, RZ, 0x654, R0 ;  /* 0x00000654ff007816 */ /* 0x000fe40000000000 */
[----:B------:R-:W-:Y:S02]  /*3fe0*/  @P0 R2UR UR5, R4 ;  /* 0x00000000040502ca */ /* 0x000fe400000e0000 */
[----:B------:R3:W-:Y:S03]  /*3ff0*/  SYNCS.ARRIVE.TRANS64.RED.A1T0 RZ, [R0+URZ], RZ ;  /* 0x000000ff00ff79a7 */ /* 0x0007e600081004ff */
[----:B------:R-:W-:Y:S04]  /*4000*/  @UP3 UMOV UR29, UR4 ;  /* 0x00000004001d3c82 */ /* 0x000fe80008000000 */
[----:B------:R-:W-:Y:S04]  /*4010*/  @UP3 UMOV UR14, UR6 ;  /* 0x00000006000e3c82 */ /* 0x000fe80008000000 */
[----:B------:R-:W-:Y:S01]  /*4020*/  @UP3 UMOV UR13, UR5 ;  /* 0x00000005000d3c82 */ /* 0x000fe20008000000 */
[----:B------:R-:W-:Y:S05]  /*4030*/  BRA.U !UP0, `(.L_x_71) ;  /* 0x0000000108c07547 */ /* 0x000fea000b800000 */
[----:B------:R-:W-:Y:S02]  /*4040*/  UIMAD.WIDE.U32 UR8, UR13, UR55, URZ ;  /* 0x000000370d0872a5 */ /* 0x000fe4000f8e00ff */
[----:B------:R-:W-:Y:S02]  /*4050*/  UP2UR UR12, UPR, URZ, 0x4 ;  /* 0x00000004ff0c7883 */ /* 0x000fe40008000000 */
[----:B------:R-:W-:Y:S02]  /*4060*/  UISETP.NE.AND UP2, UPT, UR54, 0x1, UPT ;  /* 0x000000013600788c */ /* 0x000fe4000bf45270 */
[----:B------:R-:W-:Y:S02]  /*4070*/  UIMAD.WIDE.U32 UR10, UR14, UR52, URZ ;  /* 0x000000340e0a72a5 */ /* 0x000fe4000f8e00ff */
[----:B------:R-:W-:Y:S02]  /*4080*/  USEL UR4, UR37, UR40, !UP2 ;  /* 0x0000002825047287 */ /* 0x000fe4000d000000 */
[----:B------:R-:W-:Y:S02]  /*4090*/  UISETP.NE.AND UP0, UPT, UR15, 0x1, UPT ;  /* 0x000000010f00788c */ /* 0x000fe4000bf05270 */
[----:B------:R-:W-:Y:S02]  /*40a0*/  UP2UR UR20, UPR, URZ, 0x2 ;  /* 0x00000002ff147883 */ /* 0x000fe40008000000 */
[----:B------:R-:W-:Y:S02]  /*40b0*/  UISETP.NE.AND UP1, UPT, UR41, 0x1, UPT ;  /* 0x000000012900788c */ /* 0x000fe4000bf25270 */
[----:B--2---:R-:W-:Y:S02]  /*40c0*/  UIMAD.WIDE.U32 UR16, UR4, UR22, URZ ;  /* 0x00000016041072a5 */ /* 0x004fe4000f8e00ff */
[----:B------:R-:W-:Y:S01]  /*40d0*/  USEL UR7, UR38, UR42, !UP0 ;  /* 0x0000002a26077287 */ /* 0x000fe2000c000000 */
[----:B------:R-:W-:Y:S02]  /*40e0*/  UMOV UR5, UR9 ;  /* 0x0000000900057c82 */ /* 0x000fe40008000000 */
[----:B------:R-:W-:Y:S02]  /*40f0*/  USHF.R.U32.HI UR6, URZ, UR48, UR5 ;  /* 0x00000030ff067299 */ /* 0x000fe40008011605 */
[----:B------:R-:W-:Y:S02]  /*4100*/  UIMAD.WIDE.U32 UR18, UR7, UR22, URZ ;  /* 0x00000016071272a5 */ /* 0x000fe4000f8e00ff */
[----:B------:R-:W-:Y:S02]  /*4110*/  USEL UR6, UR13, UR6, !UP2 ;  /* 0x000000060d067287 */ /* 0x000fe4000d000000 */
[----:B------:R-:W-:Y:S01]  /*4120*/  UISETP.NE.AND UP2, UPT, UR12, URZ, UPT ;  /* 0x000000ff0c00728c */ /* 0x000fe2000bf45270 */
[----:B------:R-:W-:Y:S01]  /*4130*/  UMOV UR5, UR11 ;  /* 0x0000000b00057c82 */ /* 0x000fe20008000000 */
[----:B------:R-:W-:Y:S02]  /*4140*/  UIMAD.WIDE.U32 UR10, UR6, UR22, URZ ;  /* 0x00000016060a72a5 */ /* 0x000fe4000f8e00ff */
[----:B------:R-:W-:Y:S03]  /*4150*/  USHF.R.U32.HI UR8, URZ, UR53, UR5 ;  /* 0x00000035ff087299 */ /* 0x000fe60008011605 */
[----:B------:R-:W-:Y:S02]  /*4160*/  UMOV UR5, UR17 ;  /* 0x0000001100057c82 */ /* 0x000fe40008000000 */
[----:B------:R-:W-:Y:S03]  /*4170*/  @UP1 USHF.R.U32.HI UR4, URZ, UR23, UR5 ;  /* 0x00000017ff041299 */ /* 0x000fe60008011605 */
[----:B------:R-:W-:Y:S01]  /*4180*/  UMOV UR5, UR19 ;  /* 0x0000001300057c82 */ /* 0x000fe20008000000 */
[----:B------:R-:W-:Y:S02]  /*4190*/  UIMAD UR4, UR41, UR4, URZ ;  /* 0x00000004290472a4 */ /* 0x000fe4000f8e02ff */
[----:B------:R-:W-:Y:S02]  /*41a0*/  @UP1 USHF.R.U32.HI UR7, URZ, UR23, UR5 ;  /* 0x00000017ff071299 */ /* 0x000fe40008011605 */
[----:B------:R-:W-:Y:S02]  /*41b0*/  USEL UR5, UR14, UR8, !UP0 ;  /* 0x000000080e057287 */ /* 0x000fe4000c000000 */
[----:B------:R-:W-:Y:S02]  /*41c0*/  UIMAD UR8, UR41, UR7, URZ ;  /* 0x00000007290872a4 */ /* 0x000fe4000f8e02ff */
[----:B------:R-:W-:Y:S03]  /*41d0*/  UISETP.GE.AND UP0, UPT, UR6, UR4, UPT ;  /* 0x000000040600728c */ /* 0x000fe6000bf06270 */
[----:B------:R-:W-:Y:S01]  /*41e0*/  UMOV UR4, UR11 ;  /* 0x0000000b00047c82 */ /* 0x000fe20008000000 */
[----:B------:R-:W-:Y:S02]  /*41f0*/  UISETP.GE.OR UP0, UPT, UR5, UR8, UP0 ;  /* 0x000000080500728c */ /* 0x000fe40008706670 */
[----:B------:R-:W-:Y:S02]  /*4200*/  USHF.R.U32.HI UR4, URZ, UR23, UR4 ;  /* 0x00000017ff047299 */ /* 0x000fe40008011604 */
[----:B------:R-:W-:Y:S02]  /*4210*/  UIMAD.WIDE.U32 UR8, UR5, UR22, URZ ;  /* 0x00000016050872a5 */ /* 0x000fe4000f8e00ff */
[----:B------:R-:W-:Y:S04]  /*4220*/  USEL UR10, UR6, UR4, !UP1 ;  /* 0x00000004060a7287 */ /* 0x000fe8000c800000 */
[----:B------:R-:W-:Y:S01]  /*4230*/  UIADD3 UR11, UPT, UPT, -UR10, URZ, URZ ;  /* 0x000000ff0a0b7290 */ /* 0x000fe2000fffe1ff */
[----:B------:R-:W-:Y:S02]  /*4240*/  @!UP0 UMOV UR4, UR9 ;  /* 0x0000000900048c82 */ /* 0x000fe40008000000 */
[----:B------:R-:W-:Y:S02]  /*4250*/  @!UP0 USHF.R.U32.HI UR4, URZ, UR23, UR4 ;  /* 0x00000017ff048299 */ /* 0x000fe40008011604 */
[----:B------:R-:W-:Y:S02]  /*4260*/  UIMAD UR8, UR41, UR11, UR6 ;  /* 0x0000000b290872a4 */ /* 0x000fe4000f8e0206 */
[----:B------:R-:W-:Y:S02]  /*4270*/  @!UP0 USEL UR4, UR5, UR4, !UP1 ;  /* 0x0000000405048287 */ /* 0x000fe4000c800000 */
[----:B------:R-:W-:Y:S02]  /*4280*/  UISETP.NE.AND UP1, UPT, UR20, URZ, UPT ;  /* 0x000000ff1400728c */ /* 0x000fe4000bf25270 */
[----:B------:R-:W-:Y:S02]  /*4290*/  @!UP0 UIMAD UR7, UR7, UR8, UR4 ;  /* 0x00000008070782a4 */ /* 0x000fe4000f8e0204 */
[----:B------:R-:W-:Y:S02]  /*42a0*/  @!UP0 UIADD3 UR9, UPT, UPT, UR10, -UR4, URZ ;  /* 0x800000040a098290 */ /* 0x000fe4000fffe0ff */
[----:B------:R-:W-:Y:S02]  /*42b0*/  UIADD3 UR8, UPT, UPT, -UR6, URZ, URZ ;  /* 0x000000ff06087290 */ /* 0x000fe4000fffe1ff */
[----:B------:R-:W-:Y:S02]  /*42c0*/  UIADD3 UR4, UPT, UPT, -UR5, URZ, URZ ;  /* 0x000000ff05047290 */ /* 0x000fe4000fffe1ff */
[----:B------:R-:W-:Y:S03]  /*42d0*/  @!UP0 UIMAD UR6, UR9, UR41, UR5 ;  /* 0x00000029090682a4 */ /* 0x000fe6000f8e0205 */
[----:B------:R-:W-:Y:S01]  /*42e0*/  @!UP0 UMOV UR5, UR7 ;  /* 0x0000000700058c82 */ /* 0x000fe20008000000 */
[----:B------:R-:W-:Y:S02]  /*42f0*/  UIMAD UR7, UR15, UR4, UR14 ;  /* 0x000000040f0772a4 */ /* 0x000fe4000f8e020e */
[----:B------:R-:W-:Y:S02]  /*4300*/  UIMAD UR4, UR54, UR8, UR13 ;  /* 0x00000008360472a4 */ /* 0x000fe4000f8e020d */
[----:B------:R-:W-:Y:S02]  /*4310*/  UIMAD UR14, UR5, UR15, UR7 ;  /* 0x0000000f050e72a4 */ /* 0x000fe4000f8e0207 */
[----:B------:R-:W-:Y:S11]  /*4320*/  UIMAD UR13, UR6, UR54, UR4 ;  /* 0x00000036060d72a4 */ /* 0x000ff6000f8e0204 */
[----:B------:R-:W-:Y:S01]  /*4330*/  @!UPT UIADD3 URZ, UPT, UPT, URZ, URZ, URZ ;  /* 0x000000fffffff290 */ /* 0x000fe2000fffe0ff */
.L_x_71:
[----:B------:R-:W4:Y:S01]  /*4340*/  @!UP4 LDCU.128 UR8, c[0x0][0xb10] ;  /* 0x00016200ff08c7ac */ /* 0x000f220008000c00 */
[----:B------:R-:W-:Y:S02]  /*4350*/  ISETP.NE.U32.AND P0, PT, RZ, UR30, PT ;  /* 0x0000001eff007c0c */ /* 0x000fe4000bf05070 */
[----:B------:R-:W-:Y:S02]  /*4360*/  SHF.L.U32 R2, R11, 0x1f, RZ ;  /* 0x0000001f0b027819 */ /* 0x000fe400000006ff */
[----:B------:R-:W-:Y:S01]  /*4370*/  ISETP.NE.AND.EX P0, PT, RZ, UR31, PT, P0 ;  /* 0x0000001fff007c0c */ /* 0x000fe2000bf05300 */
[----:B------:R-:W5:Y:S01]  /*4380*/  @!UP4 LDCU UR5, c[0x0][0xb0c] ;  /* 0x00016180ff05c7ac */ /* 0x000f620008000800 */
[----:B----4-:R-:W-:Y:S07]  /*4390*/  UIMAD.WIDE.U32 UR6, UR14, UR8, URZ ;  /* 0x000000080e0672a5 */ /* 0x010fee000f8e00ff */
[----:B------:R-:W-:Y:S01]  /*43a0*/  @!UP4 UMOV UR4, UR7 ;  /* 0x000000070004cc82 */ /* 0x000fe20008000000 */
[----:B-----5:R-:W-:Y:S02]  /*43b0*/  @!UP4 UISETP.NE.AND UP0, UPT, UR5, 0x1, UPT ;  /* 0x000000010500c88c */ /* 0x020fe4000bf05270 */
[----:B------:R-:W-:Y:S02]  /*43c0*/  @!UP4 USHF.R.U32.HI UR4, URZ, UR9, UR4 ;  /* 0x00000009ff04c299 */ /* 0x000fe40008011604 */
[----:B------:R-:W-:Y:S02]  /*43d0*/  UIMAD.WIDE.U32 UR6, UR13, UR11, URZ ;  /* 0x0000000b0d0672a5 */ /* 0x000fe4000f8e00ff */
[----:B------:R-:W-:Y:S02]  /*43e0*/  @!UP4 USEL UR8, UR14, UR4, !UP0 ;  /* 0x000000040e08c287 */ /* 0x000fe4000c000000 */
[----:B------:R-:W-:Y:S03]  /*43f0*/  @!UP4 UISETP.NE.AND UP0, UPT, UR10, 0x1, UPT ;  /* 0x000000010a00c88c */ /* 0x000fe6000bf05270 */
[----:B------:R-:W-:Y:S02]  /*4400*/  @!UP4 UMOV UR6, UR7 ;  /* 0x000000070006cc82 */ /* 0x000fe40008000000 */
[----:B------:R-:W4:Y:S02]  /*4410*/  @!UP4 LDCU UR4, c[0x0][0xb20] ;  /* 0x00016400ff04c7ac */ /* 0x000f240008000800 */
[----:B----4-:R-:W-:Y:S04]  /*4420*/  @!UP4 USHF.R.U32.HI UR6, URZ, UR4, UR6 ;  /* 0x00000004ff06c299 */ /* 0x010fe80008011606 */
[----:B------:R-:W-:Y:S04]  /*4430*/  @!UP4 USEL UR6, UR13, UR6, !UP0 ;  /* 0x000000060d06c287 */ /* 0x000fe8000c000000 */
[----:B------:R-:W-:Y:S02]  /*4440*/  @!UP4 UIADD3 UR4, UPT, UPT, -UR8, UR6, URZ ;  /* 0x000000060804c290 */ /* 0x000fe4000fffe1ff */
[----:B------:R-:W-:Y:S02]  /*4450*/  @!UP4 UIADD3 UR6, UPT, UPT, UR8, -UR6, URZ ;  /* 0x800000060806c290 */ /* 0x000fe4000fffe0ff */
[----:B------:R-:W-:Y:S02]  /*4460*/  @!UP4 UIMAD UR14, UR4, UR5, UR14 ;  /* 0x00000005040ec2a4 */ /* 0x000fe4000f8e020e */
[----:B------:R-:W-:Y:S01]  /*4470*/  @!UP4 UIMAD UR13, UR6, UR10, UR13 ;  /* 0x0000000a060dc2a4 */ /* 0x000fe2000f8e020d */
[----:B------:R-:W-:Y:S11]  /*4480*/  BRA.U UP1, `(.L_x_72) ;  /* 0x0000000101107547 */ /* 0x000ff6000b800000 */
[----:B---3--:R-:W-:Y:S04]  /*4490*/  MOV R0, UR44 ;  /* 0x0000002c00007c02 */ /* 0x008fe80008000f00 */
[----:B------:R-:W-:Y:S04]  /*44a0*/  SHF.L.U32 R3, R0, 0x1f, RZ ;  /* 0x0000001f00037819 */ /* 0x000fe800000006ff */
[----:B------:R-:W3:Y:S02]  /*44b0*/  SYNCS.PHASECHK.TRANS64.TRYWAIT P1, [UR21+0x78], R3 ;  /* 0x00007803ff0075a7 */ /* 0x000ee40008021115 */
[----:B---3--:R-:W-:Y:S05]  /*44c0*/  @!P1 BRA `(.L_x_73) ;  /* 0x0000004800849947 */ /* 0x008fea0003800000 */
.L_x_72:
[----:B------:R-:W-:Y:S05]  /*44d0*/  BRA.U !UP6, `(.L_x_74) ;  /* 0x000000010e3c7547 */ /* 0x000fea000b800000 */
[----:B------:R-:W-:Y:S01]  /*44e0*/  UPLOP3.LUT UP2, UPT, UPT, UPT, UP5, 0x80, 0x8 ;  /* 0x000000000008789c */ /* 0x000fe20003f4f050 */
[----:B------:R-:W-:Y:S01]  /*44f0*/  HFMA2 R226, -RZ, RZ, 0, 5.9604644775390625e-08 ;  /* 0x00000001ffe27431 */ /* 0x000fe200000001ff */
[----:B------:R-:W4:Y:S01]  /*4500*/  LDCU.64 UR8, c[0x0][0x358] ;  /* 0x00006b00ff0877ac */ /* 0x000f220008000a00 */
[----:B---3--:R-:W-:Y:S03]  /*4510*/  IMAD.MOV.U32 R0, RZ, RZ, 0x1 ;  /* 0x00000001ff007424 */ /* 0x008fe600078e00ff */
[----:B------:R-:W-:Y:S05]  /*4520*/  PLOP3.LUT P1, PT, PT, PT, UP2, 0x80, 0x8 ;  /* 0x000000000008781c */ /* 0x000fea0003f2f028 */
[----:B------:R-:W3:Y:S01]  /*4530*/  @UP2 LDCU.64 UR4, c[0x0][0x888] ;  /* 0x00011100ff0427ac */ /* 0x000ee20008000a00 */
[----:B------:R-:W-:Y:S07]  /*4540*/  @UP2 UIMAD UR6, UR36, UR30, URZ ;  /* 0x0000001e240622a4 */ /* 0x000fee000f8e02ff */
[----:B------:R-:W-:Y:S01]  /*4550*/  @!P1 PRMT R226, R0, 0x7610, R226 ;  /* 0x0000761000e29816 */ /* 0x000fe200000000e2 */
[----:B---3--:R-:W-:Y:S06]  /*4560*/  @UP2 UIMAD.WIDE UR4, UR6, 0x4, UR4 ;  /* 0x00000004060428a5 */ /* 0x008fec000f8e0204 */
[----:B------:R-:W-:Y:S02]  /*4570*/  IMAD.U32 R4, RZ, RZ, UR4 ;  /* 0x00000004ff047e24 */ /* 0x000fe4000f8e00ff */
[----:B------:R-:W-:Y:S05]  /*4580*/  IMAD.U32 R5, RZ, RZ, UR5 ;  /* 0x00000005ff057e24 */ /* 0x000fea000f8e00ff */
[----:B----4-:R-:W3:Y:S02]  /*4590*/  @P1 LDG.E R4, desc[UR8][R4.64] ;  /* 0x0000000804041981 */ /* 0x010ee4000c1e1900 */
[----:B---3--:R-:W-:Y:S11]  /*45a0*/  @P1 R2UR UR45, R4 ;  /* 0x00000000042d12ca */ /* 0x008ff600000e0000 */
[----:B------:R-:W-:Y:S03]  /*45b0*/  @!UPT UIADD3 URZ, UPT, UPT, URZ, URZ, URZ ;  /* 0x000000fffffff290 */ /* 0x000fe6000fffe0ff */
[----:B------:R-:W4:Y:S02]  /*45c0*/  @!UP2 LDCU UR45, c[0x0][0x880] ;  /* 0x00011000ff2da7ac */ /* 0x000f240008000800 */
.L_x_74:
[----:B----4-:R-:W-:Y:S01]  /*45d0*/  @!P0 FSETP.EQ.AND P2, PT, RZ, UR45, PT ;  /* 0x0000002dff008c0b */ /* 0x010fe2000bf42000 */
[----:B------:R-:W-:Y:S01]  /*45e0*/  @!UPT UIADD3 URZ, UPT, UPT, URZ, URZ, URZ ;  /* 0x000000fffffff290 */ /* 0x000fe2000fffe0ff */
[----:B------:R-:W-:Y:S11]  /*45f0*/  @!P0 BRA `(.L_x_75) ;  /* 0x0000000000148947 */ /* 0x000ff60003800000 */
[----:B------:R-:W-:Y:S02]  /*4600*/  LOP3.LUT P0, RZ, R226, 0xff, RZ, 0xc0, !PT ;  /* 0x000000ffe2ff7812 */ /* 0x000fe4000780c0ff */
[----:B------:R-:W-:Y:S04]  /*4610*/  PLOP3.LUT P2, PT, PT, PT, UP2, 0x80, 0x8 ;  /* 0x000000000008781c */ /* 0x000fe80003f4f028 */
[----:B------:R-:W-:Y:S07]  /*4620*/  PLOP3.LUT P2, PT, P2, PT, PT, 0x8, 0x80 ;  /* 0x000000000080781c */ /* 0x000fee000174e170 */
[----:B------:R-:W-:Y:S11]  /*4630*/  @P0 FSETP.EQ.AND P2, PT, RZ, UR45, PT ;  /* 0x0000002dff000c0b */ /* 0x000ff6000bf42000 */
[----:B------:R-:W-:Y:S02]  /*4640*/  @!UPT UIADD3 URZ, UPT, UPT, URZ, URZ, URZ ;  /* 0x000000fffffff290 */ /* 0x000fe4000fffe0ff */
.L_x_75:
[----:B------:R-:W4:Y:S01]  /*4650*/  SYNCS.PHASECHK.TRANS64.TRYWAIT P0, [UR21+0x68], R2 ;  /* 0x00006802ff0075a7 */ /* 0x000f220008001115 */
[----:B------:R-:W-:Y:S02]  /*4660*/  ELECT P1, URZ, PT ;  /* 0x0000000000ff782f */ /* 0x000fe40003820000 */
[----:B------:R-:W-:Y:S01]  /*4670*/  IADD3 R10, PT, PT, R10, 0x1, RZ ;  /* 0x000000010a0a7810 */ /* 0x000fe20007ffe0ff */
[----:B----4-:R-:W-:Y:S10]  /*4680*/  @!P0 BRA `(.L_x_76) ;  /* 0x00000048002c8947 */ /* 0x010ff40003800000 */
.L_x_132:
[----:B------:R-:W-:Y:S01]  /*4690*/  PLOP3.LUT P1, PT, P2, P1, PT, 0xf2, 0x2f ;  /* 0x00000000002f781c */ /* 0x000fe20001723e72 */
[----:B------:R-:W-:Y:S01]  /*46a0*/  UMOV UR6, 0x0 ;  /* 0x0000000000067882 */ /* 0x000fe20000000000 */
[----:B------:R-:W-:Y:S01]  /*46b0*/  UMOV UR7, 0x10000000 ;  /* 0x1000000000077882 */ /* 0x000fe20000000000 */
[----:B------:R-:W-:Y:S01]  /*46c0*/  UMOV UR12, UR36 ;  /* 0x00000024000c7c82 */ /* 0x000fe20008000000 */
[----:B------:R-:W-:Y:S01]  /*46d0*/  UMOV UR20, UR36 ;  /* 0x0000002400147c82 */ /* 0x000fe20008000000 */
[----:B------:R-:W-:Y:S01]  /*46e0*/  UMOV UR28, UR36 ;  /* 0x00000024001c7c82 */ /* 0x000fe20008000000 */
[----:B------:R-:W-:Y:S02]  /*46f0*/  R2UR UR51, R232 ;  /* 0x00000000e83372ca */ /* 0x000fe400000e0000 */
[----:B------:R-:W-:Y:S02]  /*4700*/  R2UR UR43, R233 ;  /* 0x00000000e92b72ca */ /* 0x000fe400000e0000 */
[C---:B------:R-:W-:Y:S02]  /*4710*/  ISETP.NE.AND P0, PT, R10.reuse, 0x2, PT ;  /* 0x000000020a00780c */ /* 0x040fe40003f05270 */
[----:B------:R-:W-:Y:S01]  /*4720*/  LOP3.LUT R11, R11, 0x1, RZ, 0x3c, !PT ;  /* 0x000000010b0b7812 */ /* 0x000fe200078e3cff */
[----:B------:R-:W-:Y:S01]  /*4730*/  VOTEU.ALL UP0, P1 ;  /* 0x0000000000ff7886 */ /* 0x000fe20000800000 */
[----:B---3--:R-:W-:Y:S02]  /*4740*/  SEL R0, RZ, 0x1, P0 ;  /* 0x00000001ff007807 */ /* 0x008fe40000000000 */
[----:B------:R-:W-:Y:S02]  /*4750*/  SEL R10, R10, RZ, P0 ;  /* 0x000000ff0a0a7207 */ /* 0x000fe40000000000 */
[----:B-1----:R-:W-:Y:S01]  /*4760*/  @!UP0 UIADD3 UR4, UP1, UPT, UR46, 0x580, URZ ;  /* 0x000005802e048890 */ /* 0x002fe2000ff3e0ff */
[----:B------:R-:W-:Y:S01]  /*4770*/  LOP3.LUT R9, R9, R0, RZ, 0x3c, !PT ;  /* 0x0000000009097212 */ /* 0x000fe200078e3cff */
[----:B------:R-:W-:Y:S02]  /*4780*/  @!UP0 USHF.L.U32 UR35, UR49, 0x7, URZ ;  /* 0x0000000731238899 */ /* 0x000fe400080006ff */
[----:B------:R-:W-:Y:S02]  /*4790*/  @!UP0 UIADD3.X UR5, UPT, UPT, URZ, UR47, URZ, UP1, !UPT ;  /* 0x0000002fff058290 */ /* 0x000fe40008ffe4ff */
[----:B------:R-:W-:Y:S02]  /*47a0*/  @!UP0 UIMAD UR34, UR50, 0x70, URZ ;  /* 0x00000070322288a4 */ /* 0x000fe4000f8e02ff */
[----:B------:R-:W-:Y:S02]  /*47b0*/  @!UP0 UIADD3 UR32, UPT, UPT, UR21, 0x180, URZ ;  /* 0x0000018015208890 */ /* 0x000fe4000fffe0ff */
[----:B------:R-:W-:Y:S01]  /*47c0*/  @!UP0 UIADD3 UR33, UPT, UPT, UR21, 0x60, URZ ;  /* 0x0000006015218890 */ /* 0x000fe2000fffe0ff */
[----:B------:R-:W-:Y:S01]  /*47d0*/  VOTEU.ALL UP1, P1 ;  /* 0x0000000000ff7886 */ /* 0x000fe20000820000 */
[----:B------:R-:W-:Y:S02]  /*47e0*/  @!UP0 UIADD3 UR8, UPT, UPT, UR21, 0x980, URZ ;  /* 0x0000098015088890 */ /* 0x000fe4000fffe0ff */
[----:B------:R-:W-:Y:S03]  /*47f0*/  @!UP0 UIADD3 UR10, UPT, UPT, UR34, 0x10, URZ ;  /* 0x00000010220a8890 */ /* 0x000fe6000fffe0ff */
[----:B------:R-:W-:Y:S01]  /*4800*/  UMOV UR9, UR33 ;  /* 0x0000002100097c82 */ /* 0x000fe20008000000 */
[----:B------:R-:W-:Y:S01]  /*4810*/  UMOV UR11, UR35 ;  /* 0x00000023000b7c82 */ /* 0x000fe20008000000 */
[----:B------:R1:W-:Y:S01]  /*4820*/  @!UP1 UTMALDG.3D [UR32], [UR4], desc[UR6] ;  /* 0x00000620040095b4 */ /* 0x0003e20008011000 */
[----:B------:R-:W-:Y:S01]  /*4830*/  VOTEU.ALL UP1, P1 ;  /* 0x0000000000ff7886 */ /* 0x000fe20000820000 */
[----:B------:R-:W-:Y:S02]  /*4840*/  @!UP0 UIADD3 UR16, UPT, UPT, UR21, 0x1180, URZ ;  /* 0x0000118015108890 */ /* 0x000fe4000fffe0ff */
[----:B------:R-:W-:Y:S01]  /*4850*/  @!UP0 UIADD3 UR18, UPT, UPT, UR34, 0x20, URZ ;  /* 0x0000002022128890 */ /* 0x000fe2000fffe0ff */
        /* <DEDUP_REMOVED lines=10> */
[----:B------:R-:W-:Y:S02]  /*4900*/  UIADD3 UR50, UPT, UPT, UR13, UR51, URZ ;  /* 0x000000330d327290 */ /* 0x000fe4000fffe0ff */
[----:B------:R-:W-:Y:S02]  /*4910*/  UIADD3 UR49, UPT, UPT, UR14, UR43, URZ ;  /* 0x0000002b0e317290 */ /* 0x000fe4000fffe0ff */
[----:B------:R-:W-:Y:S01]  /*4920*/  @!UP1 UTMALDG.3D [UR24], [UR4], desc[UR6] ;  /* 0x00000618040095b4 */ /* 0x000fe20008011000 */
[----:B------:R-:W-:Y:S01]  /*4930*/  VOTEU.ALL UP1, P1 ;  /* 0x0000000000ff7886 */ /* 0x000fe20000820000 */
[----:B-1----:R-:W-:Y:S01]  /*4940*/  UMOV UR36, UR29 ;  /* 0x0000001d00247c82 */ /* 0x002fe20008000000 */
[----:B---3--:R-:W-:Y:S02]  /*4950*/  @!UP0 UIADD3 UR8, UPT, UPT, UR21, 0x2180, URZ ;  /* 0x0000218015088890 */ /* 0x008fe4000fffe0ff */
[----:B------:R-:W-:Y:S02]  /*4960*/  @!UP0 UIADD3 UR10, UPT, UPT, UR34, 0x40, URZ ;  /* 0x00000040220a8890 */ /* 0x000fe4000fffe0ff */
[----:B----4-:R-:W-:Y:S02]  /*4970*/  @!UP0 UIADD3 UR16, UPT, UPT, UR21, 0x2980, URZ ;  /* 0x0000298015108890 */ /* 0x010fe4000fffe0ff */
[----:B------:R-:W-:Y:S05]  /*4980*/  @!UP0 UIADD3 UR18, UPT, UPT, UR34, 0x50, URZ ;  /* 0x0000005022128890 */ /* 0x000fea000fffe0ff */
[----:B------:R1:W-:Y:S01]  /*4990*/  @!UP1 UTMALDG.3D [UR8], [UR4], desc[UR6] ;  /* 0x00000608040095b4 */ /* 0x0003e20008011000 */
[----:B------:R-:W-:Y:S02]  /*49a0*/  UPLOP3.LUT UP1, UPT, UPT, UPT, UPT, 0x80, 0x8 ;  /* 0x000000000008789c */ /* 0x000fe40003f2f070 */
[----:B-1----:R-:W-:Y:S02]  /*49b0*/  @!UP0 UIADD3 UR8, UPT, UPT, UR21, 0x3180, URZ ;  /* 0x0000318015088890 */ /* 0x002fe4000fffe0ff */
[----:B------:R-:W-:Y:S01]  /*49c0*/  @!UP0 UIADD3 UR10, UPT, UPT, UR34, 0x60, URZ ;  /* 0x00000060220a8890 */ /* 0x000fe2000fffe0ff */
[----:B------:R-:W-:Y:S05]  /*49d0*/  VOTEU.ALL UP0, P1 ;  /* 0x0000000000ff7886 */ /* 0x000fea0000800000 */
[----:B------:R3:W-:Y:S01]  /*49e0*/  @!UP0 UTMALDG.3D [UR16], [UR4], desc[UR6] ;  /* 0x00000610040085b4 */ /* 0x0007e20008011000 */
[----:B------:R-:W-:Y:S05]  /*49f0*/  VOTEU.ALL UP0, P1 ;  /* 0x0000000000ff7886 */ /* 0x000fea0000800000 */
[----:B------:R3:W-:Y:S01]  /*4a00*/  @!UP0 UTMALDG.3D [UR8], [UR4], desc[UR6] ;  /* 0x00000608040085b4 */ /* 0x0007e20008011000 */
[----:B------:R3:W-:Y:S01]  /*4a10*/  @!P1 SYNCS.ARRIVE.TRANS64.RED.A0TR RZ, [UR21+0x60], R8 ;  /* 0x00006008ffff99a7 */ /* 0x0007e20008300415 */
[----:B------:R-:W-:Y:S01]  /*4a20*/  SYNCS.ARRIVE.TRANS64.RED.A1T0 RZ, [UR39], RZ ;  /* 0x000000ffffff79a7 */ /* 0x000fe20008100427 */
[----:B------:R-:W-:Y:S05]  /*4a30*/  BRA.U UP3, `(.L_x_77) ;  /* 0xfffffff503047547 */ /* 0x000fea000b83ffff */
[----:B------:R-:W-:Y:S07]  /*4a40*/  MOV R0, UR21 ;  /* 0x0000001500007c02 */ /* 0x000fee0008000f00 */
.L_x_78:
[----:B-1----:R-:W-:-:S04]  /*4a50*/  SHF.L.U32 R3, R11, 0x1f, RZ ;  /* 0x0000001f0b037819 */ /* 0x002fc800000006ff */
[----:B------:R1:W4:Y:S03]  /*4a60*/  SYNCS.PHASECHK.TRANS64.TRYWAIT P0, [R0+URZ+0x68], R3 ;  /* 0x00006803000075a7 */ /* 0x00032600080011ff */
[----:B----4-:R-:W-:Y:S05]  /*4a70*/  @!P0 NANOSLEEP.SYNCS 0x989680 ;  /* 0x009896800000895d */ /* 0x010fea0003900000 */
[----:B------:R-:W4:Y:S02]  /*4a80*/  @!P0 SYNCS.PHASECHK.TRANS64 P0, [R0+URZ+0x68], R3 ;  /* 0x00006803000085a7 */ /* 0x000f2400080010ff */
[----:B--234-:R-:W-:Y:S05]  /*4a90*/  @P0 EXIT ;  /* 0x000000000000094d */ /* 0x01cfea0003800000 */
[----:B------:R-:W-:Y:S05]  /*4aa0*/  BRA `(.L_x_78) ;  /* 0xfffffffc00e87947 */ /* 0x000fea000383ffff */
.L_x_69:
[----:B------:R-:W-:-:S06]  /*4ab0*/  UISETP.GE.AND UP0, UPT, UR22, 0x4, UPT ;  /* 0x000000041600788c */ /* 0x000fcc000bf06270 */
[----:B------:R-:W-:-:S13]  /*4ac0*/  PLOP3.LUT P0, PT, PT, PT, UP0, 0x80, 0x8 ;  /* 0x000000000008781c */ /* 0x000fda0003f0f008 */
[----:B-1----:R-:W-:Y:S05]  /*4ad0*/  @!P0 EXIT ;  /* 0x000000000000894d */ /* 0x002fea0003800000 */
[----:B------:R-:W-:Y:S01]  /*4ae0*/  BAR.SYNC.DEFER_BLOCKING 0x6, 0xa0 ;  /* 0x0182800000007b1d */ /* 0x000fe20000010000 */
[C---:B------:R-:W-:Y:S01]  /*4af0*/  IMAD.U32 R2, R234.reuse, 0x10000, RZ ;  /* 0x00010000ea027824 */ /* 0x040fe200078e00ff */
[----:B------:R-:W-:-:S04]  /*4b00*/  LOP3.LUT R234, R234, 0x60, RZ, 0xc0, !PT ;  /* 0x00000060eaea7812 */ /* 0x000fc800078ec0ff */
[----:B------:R-:W-:Y:S01]  /*4b10*/  UMOV UR4, 0x400 ;  /* 0x0000040000047882 */ /* 0x000fe20000000000 */
[----:B------:R-:W1:Y:S01]  /*4b20*/  LDCU.64 UR8, c[0x0][0x890] ;  /* 0x00011200ff0877ac */ /* 0x000e620008000a00 */
[----:B------:R-:W-:Y:S01]  /*4b30*/  LOP3.LUT R2, R2, 0x600000, RZ, 0xc0, !PT ;  /* 0x0060000002027812 */ /* 0x000fe200078ec0ff */
[----:B------:R-:W-:Y:S01]  /*4b40*/  ULEA UR4, UR5, UR4, 0x18 ;  /* 0x0000000405047291 */ /* 0x000fe2000f8ec0ff */
[----:B------:R-:W2:Y:S01]  /*4b50*/  LDCU.64 UR6, c[0x0][0x8b0] ;  /* 0x00011600ff0677ac */ /* 0x000ea20008000a00 */
[----:B------:R-:W3:Y:S01]  /*4b60*/  LDCU UR44, c[0x0][0xb0c] ;  /* 0x00016180ff2c77ac */ /* 0x000ee20008000800 */
[----:B------:R-:W4:Y:S06]  /*4b70*/  LDCU UR40, c[0x0][0xb30] ;  /* 0x00016600ff2877ac */ /* 0x000f2c0008000800 */
[----:B------:R-:W5:Y:S01]  /*4b80*/  LDS R3, [UR4+0x130] ;  /* 0x00013004ff037984 */ /* 0x000f620008000800 */
[----:B-1----:R-:W-:Y:S01]  /*4b90*/  IMAD.U32 R231, RZ, RZ, UR8 ;  /* 0x00000008ffe77e24 */ /* 0x002fe2000f8e00ff */
[----:B------:R-:W-:Y:S01]  /*4ba0*/  MOV R230, UR9 ;  /* 0x0000000900e67c02 */ /* 0x000fe20008000f00 */
[----:B------:R-:W1:Y:S01]  /*4bb0*/  LDCU.64 UR58, c[0x0][0x888] ;  /* 0x00011100ff3a77ac */ /* 0x000e620008000a00 */
[----:B--2---:R-:W-:Y:S01]  /*4bc0*/  IMAD.U32 R229, RZ, RZ, UR6 ;  /* 0x00000006ffe57e24 */ /* 0x004fe2000f8e00ff */
[----:B------:R-:W-:Y:S01]  /*4bd0*/  MOV R228, UR7 ;  /* 0x0000000700e47c02 */ /* 0x000fe20008000f00 */
[----:B------:R-:W2:Y:S01]  /*4be0*/  LDCU.64 UR42, c[0x0][0xb28] ;  /* 0x00016500ff2a77ac */ /* 0x000ea20008000a00 */
[----:B------:R-:W1:Y:S01]  /*4bf0*/  LDCU.128 UR60, c[0x0][0xb10] ;  /* 0x00016200ff3c77ac */ /* 0x000e620008000c00 */
[----:B------:R-:W-:Y:S01]  /*4c00*/  UMOV UR46, URZ ;  /* 0x000000ff002e7c82 */ /* 0x000fe20008000000 */
[----:B------:R-:W-:Y:S01]  /*4c10*/  UMOV UR55, URZ ;  /* 0x000000ff00377c82 */ /* 0x000fe20008000000 */
[----:B------:R-:W-:Y:S01]  /*4c20*/  UMOV UR16, URZ ;  /* 0x000000ff00107c82 */ /* 0x000fe20008000000 */
[----:B------:R-:W-:Y:S01]  /*4c30*/  UMOV UR54, URZ ;  /* 0x000000ff00367c82 */ /* 0x000fe20008000000 */
[----:B------:R-:W-:Y:S01]  /*4c40*/  UMOV UR52, URZ ;  /* 0x000000ff00347c82 */ /* 0x000fe20008000000 */
[----:B-12345:R-:W-:-:S07]  /*4c50*/  IMAD.IADD R2, R3, 0x1, R2 ;  /* 0x0000000103027824 */ /* 0x03efce00078e0202 */
.L_x_97:
[----:B-1----:R-:W1:Y:S01]  /*4c60*/  S2UR UR4, SR_CgaCtaId ;  /* 0x00000000000479c3 */ /* 0x002e620000008800 */
[----:B------:R-:W-:Y:S01]  /*4c70*/  UMOV UR47, 0x400 ;  /* 0x00000400002f7882 */ /* 0x000fe20000000000 */
[----:B------:R-:W-:Y:S04]  /*4c80*/  MOV R0, UR54 ;  /* 0x0000003600007c02 */ /* 0x000fe80008000f00 */
[----:B------:R-:W-:Y:S01]  /*4c90*/  SHF.L.U32 R3, R0, 0x1f, RZ ;  /* 0x0000001f00037819 */ /* 0x000fe200000006ff */
[----:B-1----:R-:W-:Y:S04]  /*4ca0*/  ULEA UR47, UR4, UR47, 0x18 ;  /* 0x0000002f042f7291 */ /* 0x002fe8000f8ec0ff */
[----:B------:R-:W-:Y:S09]  /*4cb0*/  ULEA UR4, UR16, UR47, 0x3 ;  /* 0x0000002f10047291 */ /* 0x000ff2000f8e18ff */
[----:B------:R-:W1:Y:S02]  /*4cc0*/  SYNCS.PHASECHK.TRANS64.TRYWAIT P0, [UR4+0x80], R3 ;  /* 0x00008003ff0075a7 */ /* 0x000e640008001104 */
[----:B-1----:R-:W-:Y:S05]  /*4cd0*/  @!P0 BRA `(.L_x_79) ;  /* 0x0000004000b08947 */ /* 0x002fea0003800000 */
.L_x_134:
[----:B------:R-:W-:Y:S02]  /*4ce0*/  ULEA UR5, UR16, UR47, 0x4 ;  /* 0x0000002f10057291 */ /* 0x000fe4000f8e20ff */
[----:B------:R-:W-:Y:S04]  /*4cf0*/  UIADD3 UR4, UPT, UPT, UR4, 0x90, URZ ;  /* 0x0000009004047890 */ /* 0x000fe8000fffe0ff */
[----:B------:R-:W-:Y:S03]  /*4d00*/  UPRMT UR4, URZ, 0x654, UR4 ;  /* 0x00000654ff047896 */ /* 0x000fe60008000004 */
[----:B------:R-:W2:Y:S01]  /*4d10*/  LDS.128 R4, [UR5+0x110] ;  /* 0x00011005ff047984 */ /* 0x000ea20008000c00 */
[----:B------:R-:W-:Y:S01]  /*4d20*/  @!PT LDS RZ, [RZ] ;  /* 0x00000000fffff984 */ /* 0x000fe20000000800 */
[----:B------:R-:W-:Y:S01]  /*4d30*/  @!PT LDS RZ, [RZ] ;  /* 0x00000000fffff984 */ /* 0x000fe20000000800 */
[----:B------:R-:W-:Y:S01]  /*4d40*/  @!PT LDS RZ, [RZ] ;  /* 0x00000000fffff984 */ /* 0x000fe20000000800 */
[----:B------:R-:W-:Y:S01]  /*4d50*/  @!PT LDS RZ, [RZ] ;  /* 0x00000000fffff984 */ /* 0x000fe20000000800 */
[----:B------:R3:W-:Y:S07]  /*4d60*/  MEMBAR.ALL.CTA ;  /* 0x0000000000007992 */ /* 0x0007ee0000008000 */
[----:B---3--:R-:W3:Y:S02]  /*4d70*/  FENCE.VIEW.ASYNC.S ;  /* 0x00000000000073c6 */ /* 0x008ee40000000000 */
[----:B---3--:R-:W-:Y:S01]  /*4d80*/  SYNCS.ARRIVE.TRANS64.RED.A1T0 RZ, [UR4], RZ ;  /* 0x000000ffffff79a7 */ /* 0x008fe20008100404 */
[----:B--2---:R-:W-:Y:S11]  /*4d90*/  LOP3.LUT P0, RZ, R6, 0x1, RZ, 0xc0, !PT ;  /* 0x0000000106ff7812 */ /* 0x004ff6000780c0ff */
[----:B------:R-:W-:Y:S02]  /*4da0*/  @!UPT UIADD3 URZ, UPT, UPT, URZ, URZ, URZ ;  /* 0x000000fffffff290 */ /* 0x000fe4000fffe0ff */
[----:B------:R-:W-:Y:S01]  /*4db0*/  VOTEU.ANY UP0, P0 ;  /* 0x0000000000ff7886 */ /* 0x000fe20000000100 */
[----:B------:R-:W-:Y:S01]  /*4dc0*/  PLOP3.LUT P3, PT, PT, PT, UP0, 0x80, 0x8 ;  /* 0x000000000008781c */ /* 0x000fe20003f6f008 */
[----:B------:R-:W-:Y:S01]  /*4dd0*/  UP2UR UR53, UPR, URZ, 0x1 ;  /* 0x00000001ff357883 */ /* 0x000fe20008000000 */
[----:B------:R-:W-:Y:S02]  /*4de0*/  PLOP3.LUT P1, PT, PT, PT, UP0, 0x80, 0x8 ;  /* 0x000000000008781c */ /* 0x000fe40003f2f008 */
[----:B------:R-:W-:Y:S02]  /*4df0*/  PLOP3.LUT P2, PT, PT, PT, UP0, 0x80, 0x8 ;  /* 0x000000000008781c */ /* 0x000fe40003f4f008 */
[----:B------:R-:W-:Y:S01]  /*4e00*/  PLOP3.LUT P0, PT, PT, PT, UP0, 0x80, 0x8 ;  /* 0x000000000008781c */ /* 0x000fe20003f0f008 */
[----:B------:R-:W-:Y:S06]  /*4e10*/  UISETP.GE.AND UP0, UPT, UR41, 0x1, UPT ;  /* 0x000000012900788c */ /* 0x000fec000bf06270 */
[----:B-1----:R-:W-:Y:S02]  /*4e20*/  @P3 MOV R3, R4 ;  /* 0x0000000400033202 */ /* 0x002fe40000000f00 */
[----:B------:R-:W-:Y:S02]  /*4e30*/  @P1 LOP3.LUT R0, R5, 0xffff, RZ, 0xc0, !PT ;  /* 0x0000ffff05001812 */ /* 0x000fe400078ec0ff */
[----:B------:R-:W-:Y:S02]  /*4e40*/  @P2 R2UR UR39, R3 ;  /* 0x00000000032722ca */ /* 0x000fe400000e0000 */
[----:B------:R-:W-:Y:S01]  /*4e50*/  @P0 R2UR UR38, R0 ;  /* 0x00000000002602ca */ /* 0x000fe200000e0000 */
[----:B------:R-:W-:Y:S03]  /*4e60*/  @!UPT UIADD3 URZ, UPT, UPT, URZ, URZ, URZ ;  /* 0x000000fffffff290 */ /* 0x000fe6000fffe0ff */
[----:B------:R-:W-:Y:S11]  /*4e70*/  BRA.U !UP0, `(.L_x_80) ;  /* 0x0000000108cc7547 */ /* 0x000ff6000b800000 */
[----:B------:R-:W1:Y:S01]  /*4e80*/  LDCU UR6, c[0x0][0xb20] ;  /* 0x00016400ff0677ac */ /* 0x000e620008000800 */
[----:B------:R-:W2:Y:S01]  /*4e90*/  LDCU UR7, c[0x0][0x370] ;  /* 0x00006e00ff0777ac */ /* 0x000ea20008000800 */
[----:B------:R-:W3:Y:S01]  /*4ea0*/  LDCU UR4, c[0x0][0x374] ;  /* 0x00006e80ff0477ac */ /* 0x000ee20008000800 */
[----:B------:R-:W-:Y:S02]  /*4eb0*/  UISETP.NE.AND UP0, UPT, UR62, 0x1, UPT ;  /* 0x000000013e00788c */ /* 0x000fe4000bf05270 */
[----:B------:R-:W-:Y:S02]  /*4ec0*/  UIMAD.WIDE.U32 UR10, UR38, UR63, URZ ;  /* 0x0000003f260a72a5 */ /* 0x000fe4000f8e00ff */
[----:B------:R-:W-:Y:S02]  /*4ed0*/  UISETP.NE.AND UP1, UPT, UR44, 0x1, UPT ;  /* 0x000000012c00788c */ /* 0x000fe4000bf25270 */
[----:B------:R-:W-:Y:S02]  /*4ee0*/  UISETP.NE.AND UP2, UPT, UR41, 0x1, UPT ;  /* 0x000000012900788c */ /* 0x000fe4000bf45270 */
[----:B------:R-:W-:Y:S02]  /*4ef0*/  UIMAD.WIDE.U32 UR14, UR39, UR60, URZ ;  /* 0x0000003c270e72a5 */ /* 0x000fe4000f8e00ff */
[----:B--2---:R-:W-:Y:S02]  /*4f00*/  UIMAD.WIDE.U32 UR12, UR7, UR60, URZ ;  /* 0x0000003c070c72a5 */ /* 0x004fe4000f8e00ff */
[----:B---3--:R-:W-:Y:S07]  /*4f10*/  UIMAD.WIDE.U32 UR8, UR4, UR63, URZ ;  /* 0x0000003f040872a5 */ /* 0x008fee000f8e00ff */
[----:B------:R-:W-:Y:S02]  /*4f20*/  UMOV UR5, UR9 ;  /* 0x0000000900057c82 */ /* 0x000fe40008000000 */
[----:B-1----:R-:W-:Y:S03]  /*4f30*/  @UP0 USHF.R.U32.HI UR4, URZ, UR6, UR5 ;  /* 0x00000006ff040299 */ /* 0x002fe60008011605 */
[----:B------:R-:W-:Y:S01]  /*4f40*/  UMOV UR5, UR11 ;  /* 0x0000000b00057c82 */ /* 0x000fe20008000000 */
[----:B------:R-:W-:Y:S02]  /*4f50*/  UIMAD.WIDE.U32 UR8, UR4, UR42, URZ ;  /* 0x0000002a040872a5 */ /* 0x000fe4000f8e00ff */
[----:B------:R-:W-:Y:S03]  /*4f60*/  USHF.R.U32.HI UR6, URZ, UR6, UR5 ;  /* 0x00000006ff067299 */ /* 0x000fe60008011605 */
[----:B------:R-:W-:Y:S01]  /*4f70*/  UMOV UR5, UR13 ;  /* 0x0000000d00057c82 */ /* 0x000fe20008000000 */
[----:B------:R-:W-:Y:S02]  /*4f80*/  USEL UR6, UR38, UR6, !UP0 ;  /* 0x0000000626067287 */ /* 0x000fe4000c000000 */
[----:B------:R-:W-:Y:S01]  /*4f90*/  @UP1 USHF.R.U32.HI UR7, URZ, UR61, UR5 ;  /* 0x0000003dff071299 */ /* 0x000fe20008011605 */
[----:B------:R-:W-:Y:S02]  /*4fa0*/  UMOV UR8, UR9 ;  /* 0x0000000900087c82 */ /* 0x000fe40008000000 */
[----:B------:R-:W-:Y:S01]  /*4fb0*/  UMOV UR5, UR15 ;  /* 0x0000000f00057c82 */ /* 0x000fe20008000000 */
[----:B------:R-:W-:Y:S02]  /*4fc0*/  UIMAD.WIDE.U32 UR10, UR7, UR42, URZ ;  /* 0x0000002a070a72a5 */ /* 0x000fe4000f8e00ff */
[----:B------:R-:W-:Y:S02]  /*4fd0*/  @UP2 USHF.R.U32.HI UR4, URZ, UR43, UR8 ;  /* 0x0000002bff042299 */ /* 0x000fe40008011608 */
[----:B------:R-:W-:Y:S02]  /*4fe0*/  USHF.R.U32.HI UR5, URZ, UR61, UR5 ;  /* 0x0000003dff057299 */ /* 0x000fe40008011605 */
[----:B------:R-:W-:Y:S02]  /*4ff0*/  UIMAD UR4, UR41, UR4, URZ ;  /* 0x00000004290472a4 */ /* 0x000fe4000f8e02ff */
[----:B------:R-:W-:Y:S02]  /*5000*/  USEL UR5, UR39, UR5, !UP1 ;  /* 0x0000000527057287 */ /* 0x000fe4000c800000 */
[----:B------:R-:W-:Y:S01]  /*5010*/  UISETP.GE.AND UP0, UPT, UR6, UR4, UPT ;  /* 0x000000040600728c */ /* 0x000fe2000bf06270 */
[----:B------:R-:W-:Y:S02]  /*5020*/  UMOV UR10, UR11 ;  /* 0x0000000b000a7c82 */ /* 0x000fe40008000000 */
[----:B------:R-:W-:Y:S02]  /*5030*/  @UP2 USHF.R.U32.HI UR7, URZ, UR43, UR10 ;  /* 0x0000002bff072299 */ /* 0x000fe4000801160a */
[----:B------:R-:W-:Y:S02]  /*5040*/  UIMAD.WIDE.U32 UR10, UR6, UR42, URZ ;  /* 0x0000002a060a72a5 */ /* 0x000fe4000f8e00ff */
[----:B------:R-:W-:Y:S04]  /*5050*/  UIMAD UR8, UR41, UR7, URZ ;  /* 0x00000007290872a4 */ /* 0x000fe8000f8e02ff */
[----:B------:R-:W-:Y:S02]  /*5060*/  UISETP.GE.OR UP0, UPT, UR5, UR8, UP0 ;  /* 0x000000080500728c */ /* 0x000fe40008706670 */
[----:B------:R-:W-:Y:S02]  /*5070*/  UIMAD.WIDE.U32 UR8, UR5, UR42, URZ ;  /* 0x0000002a050872a5 */ /* 0x000fe4000f8e00ff */
[----:B------:R-:W-:Y:S01]  /*5080*/  UIADD3 UR8, UPT, UPT, -UR5, URZ, URZ ;  /* 0x000000ff05087290 */ /* 0x000fe2000fffe1ff */
[----:B------:R-:W-:Y:S02]  /*5090*/  UMOV UR4, UR11 ;  /* 0x0000000b00047c82 */ /* 0x000fe40008000000 */
[----:B------:R-:W-:Y:S04]  /*50a0*/  USHF.R.U32.HI UR4, URZ, UR43, UR4 ;  /* 0x0000002bff047299 */ /* 0x000fe80008011604 */
[----:B------:R-:W-:Y:S03]  /*50b0*/  USEL UR11, UR6, UR4, !UP2 ;  /* 0x00000004060b7287 */ /* 0x000fe6000d000000 */
[----:B------:R-:W-:Y:S01]  /*50c0*/  @!UP0 UMOV UR4, UR9 ;  /* 0x0000000900048c82 */ /* 0x000fe20008000000 */
[----:B------:R-:W-:Y:S02]  /*50d0*/  UIADD3 UR10, UPT, UPT, -UR11, URZ, URZ ;  /* 0x000000ff0b0a7290 */ /* 0x000fe4000fffe1ff */
[----:B------:R-:W-:Y:S02]  /*50e0*/  @!UP0 USHF.R.U32.HI UR4, URZ, UR43, UR4 ;  /* 0x0000002bff048299 */ /* 0x000fe40008011604 */
[----:B------:R-:W-:Y:S02]  /*50f0*/  UIMAD UR10, UR41, UR10, UR6 ;  /* 0x0000000a290a72a4 */ /* 0x000fe4000f8e0206 */
[----:B------:R-:W-:Y:S02]  /*5100*/  @!UP0 USEL UR4, UR5, UR4, !UP2 ;  /* 0x0000000405048287 */ /* 0x000fe4000d000000 */
[----:B------:R-:W-:Y:S02]  /*5110*/  UIADD3 UR9, UPT, UPT, -UR6, URZ, URZ ;  /* 0x000000ff06097290 */ /* 0x000fe4000fffe1ff */
[----:B------:R-:W-:Y:S02]  /*5120*/  @!UP0 UIMAD UR10, UR7, UR10, UR4 ;  /* 0x0000000a070a82a4 */ /* 0x000fe4000f8e0204 */
[----:B------:R-:W-:Y:S02]  /*5130*/  @!UP0 UIADD3 UR11, UPT, UPT, UR11, -UR4, URZ ;  /* 0x800000040b0b8290 */ /* 0x000fe4000fffe0ff */
[----:B------:R-:W-:Y:S02]  /*5140*/  UIMAD UR7, UR44, UR8, UR39 ;  /* 0x000000082c0772a4 */ /* 0x000fe4000f8e0227 */
[----:B------:R-:W-:Y:S02]  /*5150*/  @!UP0 UIMAD UR6, UR11, UR41, UR5 ;  /* 0x000000290b0682a4 */ /* 0x000fe4000f8e0205 */
[----:B------:R-:W-:Y:S01]  /*5160*/  UIMAD UR4, UR62, UR9, UR38 ;  /* 0x000000093e0472a4 */ /* 0x000fe2000f8e0226 */
[----:B------:R-:W-:Y:S02]  /*5170*/  @!UP0 UMOV UR5, UR10 ;  /* 0x0000000a00058c82 */ /* 0x000fe40008000000 */
[----:B------:R-:W-:Y:S02]  /*5180*/  UIMAD UR39, UR5, UR44, UR7 ;  /* 0x0000002c052772a4 */ /* 0x000fe4000f8e0207 */
[----:B------:R-:W-:Y:S11]  /*5190*/  UIMAD UR38, UR6, UR62, UR4 ;  /* 0x0000003e062672a4 */ /* 0x000ff6000f8e0204 */
[----:B------:R-:W-:Y:S01]  /*51a0*/  @!UPT UIADD3 URZ, UPT, UPT, URZ, URZ, URZ ;  /* 0x000000fffffff290 */ /* 0x000fe2000fffe0ff */
.L_x_80:
[----:B------:R-:W-:Y:S01]  /*51b0*/  UISETP.NE.AND UP0, UPT, UR40, 0x1, UPT ;  /* 0x000000012800788c */ /* 0x000fe2000bf05270 */
[----:B------:R-:W-:Y:S01]  /*51c0*/  R2UR UR17, R231 ;  /* 0x00000000e71172ca */ /* 0x000fe200000e0000 */
[----:B------:R-:W-:Y:S01]  /*51d0*/  UIADD3 UR51, UPT, UPT, UR16, 0x1, URZ ;  /* 0x0000000110337890 */ /* 0x000fe2000fffe0ff */
[----:B------:R-:W-:Y:S08]  /*51e0*/  R2UR UR11, R230 ;  /* 0x00000000e60b72ca */ /* 0x000ff000000e0000 */
[----:B------:R-:W1:Y:S01]  /*51f0*/  @!UP0 LDCU.128 UR12, c[0x0][0xb10] ;  /* 0x00016200ff0c87ac */ /* 0x000e620008000c00 */
[----:B------:R-:W2:Y:S01]  /*5200*/  @!UP0 LDCU UR5, c[0x0][0xb0c] ;  /* 0x00016180ff0587ac */ /* 0x000ea20008000800 */
[----:B------:R-:W3:Y:S01]  /*5210*/  @!UP0 LDCU UR10, c[0x0][0xb20] ;  /* 0x00016400ff0a87ac */ /* 0x000ee20008000800 */
[----:B------:R-:W-:Y:S02]  /*5220*/  UISETP.NE.U32.AND UP3, UPT, UR17, URZ, UPT ;  /* 0x000000ff1100728c */ /* 0x000fe4000bf65070 */
[----:B-1----:R-:W-:Y:S02]  /*5230*/  UIMAD.WIDE.U32 UR8, UR39, UR12, URZ ;  /* 0x0000000c270872a5 */ /* 0x002fe4000f8e00ff */
[----:B------:R-:W-:Y:S02]  /*5240*/  UIMAD.WIDE.U32 UR6, UR38, UR15, URZ ;  /* 0x0000000f260672a5 */ /* 0x000fe4000f8e00ff */
[----:B------:R-:W-:Y:S02]  /*5250*/  @!UP0 UISETP.NE.AND UP1, UPT, UR14, 0x1, UPT ;  /* 0x000000010e00888c */ /* 0x000fe4000bf25270 */
[----:B------:R-:W-:Y:S02]  /*5260*/  UISETP.NE.AND.EX UP3, UPT, UR11, URZ, UPT, UP3 ;  /* 0x000000ff0b00728c */ /* 0x000fe4000bf65330 */
[----:B--2---:R-:W-:Y:S01]  /*5270*/  @!UP0 UISETP.NE.AND UP2, UPT, UR5, 0x1, UPT ;  /* 0x000000010500888c */ /* 0x004fe2000bf45270 */
[----:B------:R-:W-:Y:S01]  /*5280*/  @!UP0 UMOV UR4, UR9 ;  /* 0x0000000900048c82 */ /* 0x000fe20008000000 */
[----:B------:R-:W-:Y:S01]  /*5290*/  @!UP0 UMOV UR6, UR7 ;  /* 0x0000000700068c82 */ /* 0x000fe20008000000 */
[----:B------:R-:W-:Y:S02]  /*52a0*/  @!UP0 USHF.R.U32.HI UR4, URZ, UR13, UR4 ;  /* 0x0000000dff048299 */ /* 0x000fe40008011604 */
[----:B---3--:R-:W-:Y:S02]  /*52b0*/  @!UP0 USHF.R.U32.HI UR6, URZ, UR10, UR6 ;  /* 0x0000000aff068299 */ /* 0x008fe40008011606 */
[----:B------:R-:W-:Y:S02]  /*52c0*/  @!UP0 USEL UR7, UR39, UR4, !UP2 ;  /* 0x0000000427078287 */ /* 0x000fe4000d000000 */
[----:B------:R-:W-:Y:S04]  /*52d0*/  @!UP0 USEL UR6, UR38, UR6, !UP1 ;  /* 0x0000000626068287 */ /* 0x000fe8000c800000 */
[----:B------:R-:W-:Y:S02]  /*52e0*/  @!UP0 UIADD3 UR4, UPT, UPT, -UR7, UR6, URZ ;  /* 0x0000000607048290 */ /* 0x000fe4000fffe1ff */
[----:B------:R-:W-:Y:S02]  /*52f0*/  @!UP0 UIADD3 UR6, UPT, UPT, UR7, -UR6, URZ ;  /* 0x8000000607068290 */ /* 0x000fe4000fffe0ff */
[----:B------:R-:W-:Y:S02]  /*5300*/  @!UP0 UIMAD UR39, UR4, UR5, UR39 ;  /* 0x00000005042782a4 */ /* 0x000fe4000f8e0227 */
[----:B------:R-:W-:Y:S01]  /*5310*/  @!UP0 UIMAD UR38, UR6, UR14, UR38 ;  /* 0x0000000e062682a4 */ /* 0x000fe2000f8e0226 */
[----:B------:R-:W-:Y:S11]  /*5320*/  BRA.U !UP3, `(.L_x_81) ;  /* 0x000000010b407547 */ /* 0x000ff6000b800000 */
[----:B------:R-:W-:Y:S01]  /*5330*/  UISETP.NE.U32.AND UP0, UPT, UR58, URZ, UPT ;  /* 0x000000ff3a00728c */ /* 0x000fe2000bf05070 */
[----:B------:R-:W-:Y:S01]  /*5340*/  R2UR UR6, R231 ;  /* 0x00000000e70672ca */ /* 0x000fe200000e0000 */
[----:B------:R-:W1:Y:S01]  /*5350*/  LDCU.64 UR8, c[0x0][0x358] ;  /* 0x00006b00ff0877ac */ /* 0x000e620008000a00 */
[----:B------:R-:W-:Y:S01]  /*5360*/  IMAD.MOV.U32 R226, RZ, RZ, 0x1 ;  /* 0x00000001ffe27424 */ /* 0x000fe200078e00ff */
[----:B------:R-:W-:Y:S06]  /*5370*/  UISETP.NE.AND.EX UP0, UPT, UR59, URZ, UPT, UP0 ;  /* 0x000000ff3b00728c */ /* 0x000fec000bf05300 */
[----:B------:R-:W-:Y:S05]  /*5380*/  PLOP3.LUT P0, PT, PT, PT, UP0, 0x80, 0x8 ;  /* 0x000000000008781c */ /* 0x000fea0003f0f008 */
[----:B------:R-:W2:Y:S01]  /*5390*/  @UP0 LDCU.64 UR4, c[0x0][0x888] ;  /* 0x00011100ff0407ac */ /* 0x000ea20008000a00 */
[----:B------:R-:W-:Y:S04]  /*53a0*/  @UP0 UIMAD UR6, UR36, UR6, URZ ;  /* 0x00000006240602a4 */ /* 0x000fe8000f8e02ff */
[----:B--2---:R-:W-:Y:S06]  /*53b0*/  @UP0 UIMAD.WIDE UR4, UR6, 0x4, UR4 ;  /* 0x00000004060408a5 */ /* 0x004fec000f8e0204 */
[----:B------:R-:W-:Y:S02]  /*53c0*/  IMAD.U32 R8, RZ, RZ, UR4 ;  /* 0x00000004ff087e24 */ /* 0x000fe4000f8e00ff */
[----:B------:R-:W-:Y:S05]  /*53d0*/  IMAD.U32 R9, RZ, RZ, UR5 ;  /* 0x00000005ff097e24 */ /* 0x000fea000f8e00ff */
[----:B-1----:R-:W2:Y:S02]  /*53e0*/  @P0 LDG.E R0, desc[UR8][R8.64] ;  /* 0x0000000808000981 */ /* 0x002ea4000c1e1900 */
[----:B--2---:R-:W-:Y:S01]  /*53f0*/  @P0 R2UR UR45, R0 ;  /* 0x00000000002d02ca */ /* 0x004fe200000e0000 */
[----:B------:R-:W-:Y:S05]  /*5400*/  IMAD.MOV.U32 R0, RZ, RZ, 0x1 ;  /* 0x00000001ff007424 */ /* 0x000fea00078e00ff */
[----:B------:R-:W-:Y:S08]  /*5410*/  @!P0 PRMT R226, R0, 0x7610, R226 ;  /* 0x0000761000e28816 */ /* 0x000ff000000000e2 */
[----:B------:R-:W1:Y:S02]  /*5420*/  @!UP0 LDCU UR45, c[0x0][0x880] ;  /* 0x00011000ff2d87ac */ /* 0x000e640008000800 */
.L_x_81:
[----:B------:R-:W-:Y:S01]  /*5430*/  UISETP.NE.AND UP1, UPT, UR56, URZ, UPT ;  /* 0x000000ff3800728c */ /* 0x000fe2000bf25270 */
[----:B------:R-:W-:Y:S02]  /*5440*/  R2UR UR5, R229 ;  /* 0x00000000e50572ca */ /* 0x000fe400000e0000 */
[----:B------:R-:W-:Y:S03]  /*5450*/  R2UR UR4, R228 ;  /* 0x00000000e40472ca */ /* 0x000fe600000e0000 */
[----:B------:R-:W-:Y:S08]  /*5460*/  PLOP3.LUT P2, PT, PT, PT, UP1, 0x80, 0x8 ;  /* 0x000000000008781c */ /* 0x000ff00003f4f018 */
[----:B------:R-:W-:Y:S04]  /*5470*/  UISETP.NE.U32.AND UP0, UPT, UR5, URZ, UPT ;  /* 0x000000ff0500728c */ /* 0x000fe8000bf05070 */
[----:B------:R-:W-:Y:S09]  /*5480*/  UISETP.NE.AND.EX UP0, UPT, UR4, URZ, UPT, UP0 ;  /* 0x000000ff0400728c */ /* 0x000ff2000bf05300 */
[----:B------:R-:W-:Y:S05]  /*5490*/  BRA.U !UP0, `(.L_x_82) ;  /* 0x00000001083c7547 */ /* 0x000fea000b800000 */
[----:B------:R-:W2:Y:S01]  /*54a0*/  LDCU.64 UR4, c[0x0][0x8a8] ;  /* 0x00011500ff0477ac */ /* 0x000ea20008000a00 */
[----:B------:R-:W-:Y:S01]  /*54b0*/  R2UR UR6, R229 ;  /* 0x00000000e50672ca */ /* 0x000fe200000e0000 */
[----:B------:R-:W3:Y:S01]  /*54c0*/  LDCU.64 UR8, c[0x0][0x358] ;  /* 0x00006b00ff0877ac */ /* 0x000ee20008000a00 */
[----:B--2---:R-:W-:Y:S04]  /*54d0*/  UISETP.NE.U32.AND UP0, UPT, UR4, URZ, UPT ;  /* 0x000000ff0400728c */ /* 0x004fe8000bf05070 */
[----:B------:R-:W-:Y:S06]  /*54e0*/  UISETP.NE.AND.EX UP0, UPT, UR5, URZ, UPT, UP0 ;  /* 0x000000ff0500728c */ /* 0x000fec000bf05300 */
[----:B------:R-:W-:Y:S05]  /*54f0*/  PLOP3.LUT P0, PT, PT, PT, UP0, 0x80, 0x8 ;  /* 0x000000000008781c */ /* 0x000fea0003f0f008 */
[----:B------:R-:W2:Y:S01]  /*5500*/  @UP0 LDCU.64 UR4, c[0x0][0x8a8] ;  /* 0x00011500ff0407ac */ /* 0x000ea20008000a00 */
[----:B------:R-:W-:Y:S04]  /*5510*/  @UP0 UIMAD UR6, UR36, UR6, URZ ;  /* 0x00000006240602a4 */ /* 0x000fe8000f8e02ff */
[----:B--2---:R-:W-:Y:S06]  /*5520*/  @UP0 UIMAD.WIDE UR4, UR6, 0x4, UR4 ;  /* 0x00000004060408a5 */ /* 0x004fec000f8e0204 */
[----:B------:R-:W-:Y:S02]  /*5530*/  IMAD.U32 R8, RZ, RZ, UR4 ;  /* 0x00000004ff087e24 */ /* 0x000fe4000f8e00ff */
[----:B------:R-:W-:Y:S05]  /*5540*/  IMAD.U32 R9, RZ, RZ, UR5 ;  /* 0x00000005ff097e24 */ /* 0x000fea000f8e00ff */
[----:B---3--:R-:W2:Y:S02]  /*5550*/  @P0 LDG.E R0, desc[UR8][R8.64] ;  /* 0x0000000808000981 */ /* 0x008ea4000c1e1900 */
[----:B--2---:R-:W-:Y:S11]  /*5560*/  @P0 R2UR UR37, R0 ;  /* 0x00000000002502ca */ /* 0x004ff600000e0000 */
[----:B------:R-:W-:Y:S03]  /*5570*/  @!UPT UIADD3 URZ, UPT, UPT, URZ, URZ, URZ ;  /* 0x000000fffffff290 */ /* 0x000fe6000fffe0ff */
[----:B------:R-:W2:Y:S02]  /*5580*/  @!UP0 LDCU UR37, c[0x0][0x8a0] ;  /* 0x00011400ff2587ac */ /* 0x000ea40008000800 */
.L_x_82:
[----:B------:R-:W-:Y:S01]  /*5590*/  UISETP.NE.AND UP5, UPT, UR56, URZ, UPT ;  /* 0x000000ff3800728c */ /* 0x000fe2000bfa5270 */
[----:B-1----:R-:W-:Y:S01]  /*55a0*/  @P2 FSETP.NEU.AND P1, PT, RZ, UR45, PT ;  /* 0x0000002dff002c0b */ /* 0x002fe2000bf2d000 */
[----:B------:R-:W-:Y:S01]  /*55b0*/  UPLOP3.LUT UP2, UPT, UPT, UPT, UPT, 0x40, 0x4 ;  /* 0x000000000004789c */ /* 0x000fe20003f4e870 */
[----:B------:R-:W-:Y:S01]  /*55c0*/  @P2 LOP3.LUT P0, RZ, R226, 0xff, RZ, 0xc0, !PT ;  /* 0x000000ffe2ff2812 */ /* 0x000fe2000780c0ff */
[----:B------:R-:W-:Y:S01]  /*55d0*/  IMAD.U32 R3, RZ, RZ, UR52 ;  /* 0x00000034ff037e24 */ /* 0x000fe2000f8e00ff */
[----:B------:R-:W-:Y:S01]  /*55e0*/  ULEA UR48, UR46, UR47, 0x3 ;  /* 0x0000002f2e307291 */ /* 0x000fe2000f8e18ff */
[----:B------:R-:W-:Y:S01]  /*55f0*/  CS2R R222, SRZ ;  /* 0x0000000000de7805 */ /* 0x000fe2000001ff00 */
[----:B------:R-:W-:Y:S01]  /*5600*/  UISETP.NE.AND UP4, UPT, UR53, URZ, UPT ;  /* 0x000000ff3500728c */ /* 0x000fe2000bf85270 */
[----:B------:R-:W-:Y:S02]  /*5610*/  CS2R R220, SRZ ;  /* 0x0000000000dc7805 */ /* 0x000fe4000001ff00 */
[----:B------:R-:W-:Y:S02]  /*5620*/  CS2R R206, SRZ ;  /* 0x0000000000ce7805 */ /* 0x000fe4000001ff00 */
[----:B------:R-:W-:Y:S01]  /*5630*/  CS2R R204, SRZ ;  /* 0x0000000000cc7805 */ /* 0x000fe2000001ff00 */
[----:B------:R-:W1:Y:S01]  /*5640*/  @UP5 LDCU.64 UR4, c[0x0][0x888] ;  /* 0x00011100ff0457ac */ /* 0x000e620008000a00 */
[----:B------:R-:W-:Y:S02]  /*5650*/  CS2R R190, SRZ ;  /* 0x0000000000be7805 */ /* 0x000fe4000001ff00 */
[----:B------:R-:W-:Y:S02]  /*5660*/  CS2R R188, SRZ ;  /* 0x0000000000bc7805 */ /* 0x000fe4000001ff00 */
[----:B------:R-:W-:Y:S02]  /*5670*/  CS2R R174, SRZ ;  /* 0x0000000000ae7805 */ /* 0x000fe4000001ff00 */
[----:B------:R-:W-:Y:S02]  /*5680*/  CS2R R172, SRZ ;  /* 0x0000000000ac7805 */ /* 0x000fe4000001ff00 */
[----:B------:R-:W-:Y:S01]  /*5690*/  CS2R R158, SRZ ;  /* 0x00000000009e7805 */ /* 0x000fe2000001ff00 */
[----:B------:R-:W-:Y:S01]  /*56a0*/  @UP5 UPLOP3.LUT UP2, UPT, UPT, UPT, UP3, 0x80, 0x8 ;  /* 0x000000000008589c */ /* 0x000fe20003f4f030 */
[----:B------:R-:W-:Y:S02]  /*56b0*/  CS2R R156, SRZ ;  /* 0x00000000009c7805 */ /* 0x000fe4000001ff00 */
[----:B------:R-:W-:Y:S02]  /*56c0*/  CS2R R142, SRZ ;  /* 0x00000000008e7805 */ /* 0x000fe4000001ff00 */
[----:B------:R-:W-:Y:S02]  /*56d0*/  CS2R R140, SRZ ;  /* 0x00000000008c7805 */ /* 0x000fe4000001ff00 */
[----:B------:R-:W-:Y:S02]  /*56e0*/  CS2R R130, SRZ ;  /* 0x0000000000827805 */ /* 0x000fe4000001ff00 */
[----:B------:R-:W-:Y:S01]  /*56f0*/  CS2R R128, SRZ ;  /* 0x0000000000807805 */ /* 0x000fe2000001ff00 */
[----:B-1----:R-:W-:Y:S04]  /*5700*/  @UP5 UISETP.NE.U32.AND UP0, UPT, UR4, URZ, UPT ;  /* 0x000000ff0400528c */ /* 0x002fe8000bf05070 */
[----:B------:R-:W-:Y:S03]  /*5710*/  @UP5 UISETP.NE.AND.EX UP1, UPT, UR5, URZ, UPT, UP0 ;  /* 0x000000ff0500528c */ /* 0x000fe6000bf25300 */
[----:B------:R-:W-:Y:S01]  /*5720*/  @P2 VOTEU.ANY UP0, P1 ;  /* 0x0000000000ff2886 */ /* 0x000fe20000800100 */
[----:B------:R-:W-:Y:S01]  /*5730*/  @UP5 USEL UR4, URZ, 0xffffffff, UP0 ;  /* 0xffffffffff045887 */ /* 0x000fe20008000000 */
[----:B------:R-:W-:Y:S01]  /*5740*/  PLOP3.LUT P1, PT, PT, PT, UP4, 0x80, 0x8 ;  /* 0x000000000008781c */ /* 0x000fe20003f2f048 */
[----:B------:R-:W-:Y:S01]  /*5750*/  @UP5 USEL UR5, URZ, 0xffffffff, UP1 ;  /* 0xffffffffff055887 */ /* 0x000fe20008800000 */
[----:B------:R-:W-:Y:S01]  /*5760*/  @P2 VOTEU.ANY UP0, P0 ;  /* 0x0000000000ff2886 */ /* 0x000fe20000000100 */
[----:B------:R-:W-:Y:S02]  /*5770*/  PLOP3.LUT P0, PT, PT, PT, UP4, 0x80, 0x8 ;  /* 0x000000000008781c */ /* 0x000fe40003f0f048 */
[----:B------:R-:W-:Y:S04]  /*5780*/  @UP2 USEL UR4, UR5, UR4, !UP0 ;  /* 0x0000000405042287 */ /* 0x000fe8000c000000 */
[----:B------:R-:W-:Y:S04]  /*5790*/  @UP5 ULOP3.LUT UR4, UR4, 0x1, URZ, 0xc0, !UPT ;  /* 0x0000000104045892 */ /* 0x000fe8000f8ec0ff */
[----:B------:R-:W-:Y:S01]  /*57a0*/  UISETP.NE.U32.OR UP0, UPT, UR4, 0x1, !UP5 ;  /* 0x000000010400788c */ /* 0x000fe2000ef05470 */
[----:B------:R-:W-:Y:S02]  /*57b0*/  @P1 SHF.R.U32.HI R4, RZ, 0x10, R5 ;  /* 0x00000010ff041819 */ /* 0x000fe40000011605 */
[----:B------:R-:W-:Y:S02]  /*57c0*/  PLOP3.LUT P1, PT, PT, PT, PT, 0x8, 0x80 ;  /* 0x000000000080781c */ /* 0x000fe40003f2e170 */
[----:B------:R-:W-:Y:S02]  /*57d0*/  @P0 R2UR UR57, R4 ;  /* 0x00000000043902ca */ /* 0x000fe400000e0000 */
[----:B------:R-:W-:Y:S11]  /*57e0*/  PLOP3.LUT P2, PT, PT, PT, UP0, 0x80, 0x8 ;  /* 0x000000000008781c */ /* 0x000ff60003f4f008 */
[----:B------:R-:W-:Y:S02]  /*57f0*/  @!UPT UIADD3 URZ, UPT, UPT, URZ, URZ, URZ ;  /* 0x000000fffffff290 */ /* 0x000fe4000fffe0ff */
[----:B------:R-:W-:Y:S01]  /*5800*/  @P2 SHF.L.U32 R8, R3, 0x1f, RZ ;  /* 0x0000001f03082819 */ /* 0x000fe200000006ff */
[----:B------:R-:W-:Y:S03]  /*5810*/  IMAD.U32 R3, RZ, RZ, UR55 ;  /* 0x00000037ff037e24 */ /* 0x000fe6000f8e00ff */
[----:B------:R-:W1:Y:S02]  /*5820*/  @P2 SYNCS.PHASECHK.TRANS64.TRYWAIT P4, [UR47+0x60], R8 ;  /* 0x00006008ff0025a7 */ /* 0x000e64000808112f */
[----:B------:R-:W-:Y:S04]  /*5830*/  SHF.L.U32 R0, R3, 0x1f, RZ ;  /* 0x0000001f03007819 */ /* 0x000fe800000006ff */
[----:B------:R3:W4:Y:S01]  /*5840*/  SYNCS.PHASECHK.TRANS64.TRYWAIT P3, [UR48+0xa0], R0 ;  /* 0x0000a000ff0075a7 */ /* 0x0007220008061130 */
[----:B-1----:R-:W-:Y:S01]  /*5850*/  @P2 PLOP3.LUT P1, PT, P4, PT, PT, 0x8, 0x80 ;  /* 0x000000000080281c */ /* 0x002fe2000272e170 */
[----:B------:R-:W-:Y:S01]  /*5860*/  @!UPT UIADD3 URZ, UPT, UPT, URZ, URZ, URZ ;  /* 0x000000fffffff290 */ /* 0x000fe2000fffe0ff */
[----:B---3--:R-:W-:Y:S11]  /*5870*/  BRA.U !UP0, `(.L_x_83) ;  /* 0x0000000108d47547 */ /* 0x008ff6000b800000 */
[----:B------:R-:W-:Y:S02]  /*5880*/  FSETP.NEU.AND P2, PT, RZ, UR45, PT ;  /* 0x0000002dff007c0b */ /* 0x000fe4000bf4d000 */
[----:B------:R-:W-:Y:S01]  /*5890*/  LOP3.LUT P0, RZ, R226, 0xff, RZ, 0xc0, !PT ;  /* 0x000000ffe2ff7812 */ /* 0x000fe2000780c0ff */
[----:B------:R-:W-:Y:S01]  /*58a0*/  @!UPT UIADD3 URZ, UPT, UPT, URZ, URZ, URZ ;  /* 0x000000fffffff290 */ /* 0x000fe2000fffe0ff */
[----:B------:R-:W-:Y:S11]  /*58b0*/  @!P1 BRA `(.L_x_84) ;  /* 0x0000000000109947 */ /* 0x000ff60003800000 */
[----:B------:R-:W-:Y:S04]  /*58c0*/  MOV R3, UR52 ;  /* 0x0000003400037c02 */ /* 0x000fe80008000f00 */
[----:B------:R-:W-:Y:S04]  /*58d0*/  SHF.L.U32 R4, R3, 0x1f, RZ ;  /* 0x0000001f03047819 */ /* 0x000fe800000006ff */
[----:B------:R-:W1:Y:S02]  /*58e0*/  SYNCS.PHASECHK.TRANS64.TRYWAIT P1, [UR47+0x60], R4 ;  /* 0x00006004ff0075a7 */ /* 0x000e64000802112f */
[----:B-1----:R-:W-:Y:S05]  /*58f0*/  @!P1 BRA `(.L_x_85) ;  /* 0x0000003400c09947 */ /* 0x002fea0003800000 */
.L_x_84:
[----:B------:R-:W-:Y:S01]  /*5900*/  UISETP.NE.U32.AND UP0, UPT, UR58, URZ, UPT ;  /* 0x000000ff3a00728c */ /* 0x000fe2000bf05070 */
[----:B------:R-:W-:Y:S01]  /*5910*/  CS2R R130, SRZ ;  /* 0x0000000000827805 */ /* 0x000fe2000001ff00 */
[----:B------:R-:W-:Y:S01]  /*5920*/  VOTEU.ANY UP1, P2 ;  /* 0x0000000000ff7886 */ /* 0x000fe20001020100 */
[----:B------:R-:W-:Y:S01]  /*5930*/  USEL UR4, URZ, 0xffffffff, UP1 ;  /* 0xffffffffff047887 */ /* 0x000fe20008800000 */
[----:B------:R-:W-:Y:S01]  /*5940*/  CS2R R128, SRZ ;  /* 0x0000000000807805 */ /* 0x000fe2000001ff00 */
[----:B------:R-:W-:Y:S01]  /*5950*/  UISETP.NE.AND.EX UP0, UPT, UR59, URZ, UPT, UP0 ;  /* 0x000000ff3b00728c */ /* 0x000fe2000bf05300 */
[----:B------:R-:W-:Y:S02]  /*5960*/  CS2R R142, SRZ ;  /* 0x00000000008e7805 */ /* 0x000fe4000001ff00 */
[----:B------:R-:W-:Y:S02]  /*5970*/  CS2R R140, SRZ ;  /* 0x00000000008c7805 */ /* 0x000fe4000001ff00 */
[----:B------:R-:W-:Y:S01]  /*5980*/  CS2R R158, SRZ ;  /* 0x00000000009e7805 */ /* 0x000fe2000001ff00 */
[----:B------:R-:W-:Y:S01]  /*5990*/  USEL UR5, URZ, 0xffffffff, UP0 ;  /* 0xffffffffff057887 */ /* 0x000fe20008000000 */
[----:B------:R-:W-:Y:S02]  /*59a0*/  CS2R R156, SRZ ;  /* 0x00000000009c7805 */ /* 0x000fe4000001ff00 */
[----:B------:R-:W-:Y:S01]  /*59b0*/  CS2R R174, SRZ ;  /* 0x0000000000ae7805 */ /* 0x000fe2000001ff00 */
[----:B------:R-:W-:Y:S01]  /*59c0*/  VOTEU.ANY UP0, P0 ;  /* 0x0000000000ff7886 */ /* 0x000fe20000000100 */
[----:B------:R-:W-:Y:S01]  /*59d0*/  @UP3 USEL UR4, UR5, UR4, !UP0 ;  /* 0x0000000405043287 */ /* 0x000fe2000c000000 */
[----:B------:R-:W-:Y:S02]  /*59e0*/  CS2R R172, SRZ ;  /* 0x0000000000ac7805 */ /* 0x000fe4000001ff00 */
[----:B------:R-:W-:Y:S02]  /*59f0*/  CS2R R190, SRZ ;  /* 0x0000000000be7805 */ /* 0x000fe4000001ff00 */
[----:B------:R-:W-:Y:S01]  /*5a00*/  CS2R R188, SRZ ;  /* 0x0000000000bc7805 */ /* 0x000fe2000001ff00 */
[----:B------:R-:W-:Y:S01]  /*5a10*/  ULOP3.LUT UR4, UR4, 0x1, URZ, 0xc0, !UPT ;  /* 0x0000000104047892 */ /* 0x000fe2000f8ec0ff */
[----:B------:R-:W-:Y:S02]  /*5a20*/  CS2R R206, SRZ ;  /* 0x0000000000ce7805 */ /* 0x000fe4000001ff00 */
[----:B------:R-:W-:Y:S02]  /*5a30*/  CS2R R204, SRZ ;  /* 0x0000000000cc7805 */ /* 0x000fe4000001ff00 */
[----:B------:R-:W-:Y:S01]  /*5a40*/  CS2R R222, SRZ ;  /* 0x0000000000de7805 */ /* 0x000fe2000001ff00 */
[----:B------:R-:W-:Y:S01]  /*5a50*/  UISETP.NE.U32.AND UP0, UPT, UR4, 0x1, UPT ;  /* 0x000000010400788c */ /* 0x000fe2000bf05070 */
[----:B------:R-:W-:Y:S01]  /*5a60*/  CS2R R220, SRZ ;  /* 0x0000000000dc7805 */ /* 0x000fe2000001ff00 */
[----:B------:R-:W3:Y:S01]  /*5a70*/  S2UR UR6, SR_CgaCtaId ;  /* 0x00000000000679c3 */ /* 0x000ee20000008800 */
[----:B------:R-:W-:Y:S02]  /*5a80*/  UIADD3 UR4, UPT, UPT, UR47, 0x68, URZ ;  /* 0x000000682f047890 */ /* 0x000fe4000fffe0ff */
[----:B------:R-:W-:Y:S01]  /*5a90*/  ULOP3.LUT UR52, UR52, 0x1, URZ, 0x3c, !UPT ;  /* 0x0000000134347892 */ /* 0x000fe2000f8e3cff */
[----:B------:R-:W-:Y:S11]  /*5aa0*/  PLOP3.LUT P0, PT, PT, PT, UP0, 0x80, 0x8 ;  /* 0x000000000008781c */ /* 0x000ff60003f0f008 */
[----:B------:R-:W-:Y:S02]  /*5ab0*/  @!UPT UIADD3 URZ, UPT, UPT, URZ, URZ, URZ ;  /* 0x000000fffffff290 */ /* 0x000fe4000fffe0ff */
[----:B-1----:R-:W-:Y:S05]  /*5ac0*/  @P0 IMAD.IADD R4, R225, 0x1, R234 ;  /* 0x00000001e1040824 */ /* 0x002fea00078e02ea */
[----:B------:R-:W-:Y:S01]  /*5ad0*/  @P0 LEA R3, R4, UR47, 0x4 ;  /* 0x0000002f04030c11 */ /* 0x000fe2000f8e20ff */
[----:B---3--:R-:W-:Y:S04]  /*5ae0*/  UPRMT UR4, UR6, 0x654, UR4 ;  /* 0x0000065406047896 */ /* 0x008fe80008000004 */
[----:B------:R1:W3:Y:S04]  /*5af0*/  @P0 LDS.128 R128, [R3+0x180] ;  /* 0x0001800003800984 */ /* 0x0002e80000000c00 */
[----:B------:R1:W1:Y:S04]  /*5b00*/  @P0 LDS.128 R140, [R3+0x980] ;  /* 0x00098000038c0984 */ /* 0x0002680000000c00 */
[----:B------:R1:W1:Y:S04]  /*5b10*/  @P0 LDS.128 R156, [R3+0x1180] ;  /* 0x00118000039c0984 */ /* 0x0002680000000c00 */
[----:B------:R1:W1:Y:S04]  /*5b20*/  @P0 LDS.128 R172, [R3+0x1980] ;  /* 0x0019800003ac0984 */ /* 0x0002680000000c00 */
[----:B------:R1:W1:Y:S04]  /*5b30*/  @P0 LDS.128 R188, [R3+0x2180] ;  /* 0x0021800003bc0984 */ /* 0x0002680000000c00 */
[----:B------:R1:W1:Y:S04]  /*5b40*/  @P0 LDS.128 R204, [R3+0x2980] ;  /* 0x0029800003cc0984 */ /* 0x0002680000000c00 */
[----:B------:R1:W1:Y:S01]  /*5b50*/  @P0 LDS.128 R220, [R3+0x3180] ;  /* 0x0031800003dc0984 */ /* 0x0002620000000c00 */
[----:B------:R-:W-:Y:S01]  /*5b60*/  @!PT LDS RZ, [RZ] ;  /* 0x00000000fffff984 */ /* 0x000fe20000000800 */
[----:B------:R-:W-:Y:S01]  /*5b70*/  @!PT LDS RZ, [RZ] ;  /* 0x00000000fffff984 */ /* 0x000fe20000000800 */
[----:B------:R-:W-:Y:S01]  /*5b80*/  @!PT LDS RZ, [RZ] ;  /* 0x00000000fffff984 */ /* 0x000fe20000000800 */
[----:B------:R-:W-:Y:S01]  /*5b90*/  @!PT LDS RZ, [RZ] ;  /* 0x00000000fffff984 */ /* 0x000fe20000000800 */
[----:B------:R5:W-:Y:S06]  /*5ba0*/  MEMBAR.ALL.CTA ;  /* 0x0000000000007992 */ /* 0x000bec0000008000 */
[----:B-----5:R-:W5:Y:S02]  /*5bb0*/  FENCE.VIEW.ASYNC.S ;  /* 0x00000000000073c6 */ /* 0x020f640000000000 */
[----:B-----5:R-:W-:Y:S01]  /*5bc0*/  SYNCS.ARRIVE.TRANS64.RED.A1T0 RZ, [UR4], RZ ;  /* 0x000000ffffff79a7 */ /* 0x020fe20008100404 */
.L_x_83:
[----:B-1----:R-:W-:Y:S05]  /*5bd0*/  MOV R3, UR46 ;  /* 0x0000002e00037c02 */ /* 0x002fea0008000f00 */
[----:B------:R-:W-:Y:S05]  /*5be0*/  IMAD R120, R3, 0x70, R2 ;  /* 0x0000007003787824 */ /* 0x000fea00078e0202 */
[----:B------:R-:W-:Y:S04]  /*5bf0*/  SHF.R.U32.HI R4, RZ, 0x15, R120 ;  /* 0x00000015ff047819 */ /* 0x000fe80000011678 */
[----:B------:R-:W-:Y:S01]  /*5c00*/  LOP3.LUT P0, RZ, R4, 0x3, R227, 0x48, !PT ;  /* 0x0000000304ff7812 */ /* 0x000fe200078048e3 */
[----:B------:R-:W-:Y:S01]  /*5c10*/  @!UPT UIADD3 URZ, UPT, UPT, URZ, URZ, URZ ;  /* 0x000000fffffff290 */ /* 0x000fe2000fffe0ff */
[----:B----4-:R-:W-:Y:S11]  /*5c20*/  @P3 BRA `(.L_x_86) ;  /* 0x0000000000083947 */ /* 0x010ff60003800000 */
[----:B------:R-:W1:Y:S02]  /*5c30*/  SYNCS.PHASECHK.TRANS64.TRYWAIT P1, [UR48+0xa0], R0 ;  /* 0x0000a000ff0075a7 */ /* 0x000e640008021130 */
[----:B-1----:R-:W-:Y:S05]  /*5c40*/  @!P1 BRA `(.L_x_87) ;  /* 0x0000003400049947 */ /* 0x002fea0003800000 */
.L_x_86:
[----:B------:R-:W-:Y:S05]  /*5c50*/  @!P0 BRA `(.L_x_88) ;  /* 0x0000000000408947 */ /* 0x000fea0003800000 */
[----:B------:R-:W4:Y:S01]  /*5c60*/  LDCU.64 UR8, c[0x4][0x68] ;  /* 0x01000d00ff0877ac */ /* 0x000f220008000a00 */
[----:B------:R-:W-:Y:S01]  /*5c70*/  MOV R15, 0x0 ;  /* 0x00000000000f7802 */ /* 0x000fe20000000f00 */
[----:B------:R-:W-:Y:S02]  /*5c80*/  HFMA2 R12, -RZ, RZ, 0, 5.9604644775390625e-08 ;  /* 0x00000001ff0c7431 */ /* 0x000fe400000001ff */
[----:B------:R-:W-:Y:S02]  /*5c90*/  IMAD.MOV.U32 R8, RZ, RZ, 0x192 ;  /* 0x00000192ff087424 */ /* 0x000fe400078e00ff */
[----:B------:R-:W-:Y:S01]  /*5ca0*/  IMAD.MOV.U32 R13, RZ, RZ, RZ ;  /* 0x000000ffff0d7224 */ /* 0x000fe200078e00ff */
[----:B------:R-:W5:Y:S01]  /*5cb0*/  LDCU.64 UR6, c[0x4][0x70] ;  /* 0x01000e00ff0677ac */ /* 0x000f620008000a00 */
[----:B------:R-:W1:Y:S01]  /*5cc0*/  LDC.64 R14, c[0x4][R15] ;  /* 0x010000000f0e7b82 */ /* 0x000e620000000a00 */
[----:B------:R-:W2:Y:S01]  /*5cd0*/  LDCU.64 UR4, c[0x4][0x8] ;  /* 0x01000100ff0477ac */ /* 0x000ea20008000a00 */
[----:B----4-:R-:W-:Y:S01]  /*5ce0*/  MOV R5, UR9 ;  /* 0x0000000900057c02 */ /* 0x010fe20008000f00 */
[----:B------:R-:W-:Y:S01]  /*5cf0*/  IMAD.U32 R4, RZ, RZ, UR8 ;  /* 0x00000008ff047e24 */ /* 0x000fe2000f8e00ff */
[----:B-----5:R-:W-:Y:S01]  /*5d00*/  MOV R7, UR7 ;  /* 0x0000000700077c02 */ /* 0x020fe20008000f00 */
[----:B------:R-:W-:Y:S01]  /*5d10*/  IMAD.U32 R6, RZ, RZ, UR6 ;  /* 0x00000006ff067e24 */ /* 0x000fe2000f8e00ff */
[----:B--2---:R-:W-:Y:S01]  /*5d20*/  MOV R11, UR5 ;  /* 0x00000005000b7c02 */ /* 0x004fe20008000f00 */
[----:B------:R-:W-:Y:S02]  /*5d30*/  IMAD.U32 R10, RZ, RZ, UR4 ;  /* 0x00000004ff0a7e24 */ /* 0x000fe4000f8e00ff */
[----:B------:R-:W-:Y:S07]  /*5d40*/  LEPC R20, `(.L_x_88) ;  /* 0x000000001014794e */ /* 0x000fee0000000000 */
[----:B-1-3--:R-:W-:Y:S05]  /*5d50*/  CALL.ABS.NOINC R14 ;  /* 0x000000000e007343 */ /* 0x00afea0003c00000 */
.L_x_88:
[----:B------:R-:W-:Y:S05]  /*5d60*/  WARPSYNC.ALL ;  /* 0x0000000000007948 */ /* 0x000fea0003800000 */
[C---:B------:R-:W-:Y:S01]  /*5d70*/  R2UR UR4, R120.reuse ;  /* 0x00000000780472ca */ /* 0x040fe200000e0000 */
[----:B-1----:R-:W-:Y:S05]  /*5d80*/  VIADD R0, R120, 0x10 ;  /* 0x0000001078007836 */ /* 0x002fea0000000000 */
[----:B------:R-:W-:Y:S04]  /*5d90*/  SHF.R.U32.HI R0, RZ, 0x15, R0 ;  /* 0x00000015ff007819 */ /* 0x000fe80000011600 */
[----:B------:R-:W-:Y:S03]  /*5da0*/  LOP3.LUT P0, RZ, R0, 0x3, R227, 0x48, !PT ;  /* 0x0000000300ff7812 */ /* 0x000fe600078048e3 */
[----:B------:R-:W1:Y:S10]  /*5db0*/  LDTM.x16 R104, tmem[UR4] ;  /* 0x00000004006879ee */ /* 0x000e740008240000 */
[----:B-1----:R-:W-:Y:S05]  /*5dc0*/  @!P0 BRA `(.L_x_89) ;  /* 0x0000000000408947 */ /* 0x002fea0003800000 */
[----:B------:R-:W1:Y:S01]  /*5dd0*/  LDCU.64 UR8, c[0x4][0x68] ;  /* 0x01000d00ff0877ac */ /* 0x000e620008000a00 */
[----:B------:R-:W-:Y:S01]  /*5de0*/  MOV R15, 0x0 ;  /* 0x00000000000f7802 */ /* 0x000fe20000000f00 */
[----:B------:R-:W-:Y:S02]  /*5df0*/  HFMA2 R12, -RZ, RZ, 0, 5.9604644775390625e-08 ;  /* 0x00000001ff0c7431 */ /* 0x000fe400000001ff */
[----:B------:R-:W-:Y:S02]  /*5e00*/  IMAD.MOV.U32 R8, RZ, RZ, 0x192 ;  /* 0x00000192ff087424 */ /* 0x000fe400078e00ff */
[----:B------:R-:W-:Y:S01]  /*5e10*/  IMAD.MOV.U32 R13, RZ, RZ, RZ ;  /* 0x000000ffff0d7224 */ /* 0x000fe200078e00ff */
[----:B------:R-:W4:Y:S01]  /*5e20*/  LDCU.64 UR6, c[0x4][0x70] ;  /* 0x01000e00ff0677ac */ /* 0x000f220008000a00 */
[----:B------:R-:W2:Y:S01]  /*5e30*/  LDC.64 R14, c[0x4][R15] ;  /* 0x010000000f0e7b82 */ /* 0x000ea20000000a00 */
[----:B------:R-:W5:Y:S01]  /*5e40*/  LDCU.64 UR4, c[0x4][0x8] ;  /* 0x01000100ff0477ac */ /* 0x000f620008000a00 */
[----:B-1----:R-:W-:Y:S01]  /*5e50*/  MOV R5, UR9 ;  /* 0x0000000900057c02 */ /* 0x002fe20008000f00 */
[----:B------:R-:W-:Y:S01]  /*5e60*/  IMAD.U32 R4, RZ, RZ, UR8 ;  /* 0x00000008ff047e24 */ /* 0x000fe2000f8e00ff */
[----:B----4-:R-:W-:Y:S01]  /*5e70*/  MOV R7, UR7 ;  /* 0x0000000700077c02 */ /* 0x010fe20008000f00 */
[----:B------:R-:W-:Y:S01]  /*5e80*/  IMAD.U32 R6, RZ, RZ, UR6 ;  /* 0x00000006ff067e24 */ /* 0x000fe2000f8e00ff */
[----:B-----5:R-:W-:Y:S01]  /*5e90*/  MOV R11, UR5 ;  /* 0x00000005000b7c02 */ /* 0x020fe20008000f00 */
[----:B------:R-:W-:Y:S02]  /*5ea0*/  IMAD.U32 R10, RZ, RZ, UR4 ;  /* 0x00000004ff0a7e24 */ /* 0x000fe4000f8e00ff */
[----:B------:R-:W-:Y:S07]  /*5eb0*/  LEPC R20, `(.L_x_89) ;  /* 0x000000001014794e */ /* 0x000fee0000000000 */
[----:B--23--:R-:W-:Y:S05]  /*5ec0*/  CALL.ABS.NOINC R14 ;  /* 0x000000000e007343 */ /* 0x00cfea0003c00000 */
.L_x_89:
[----:B------:R-:W-:Y:S05]  /*5ed0*/  WARPSYNC.ALL ;  /* 0x0000000000007948 */ /* 0x000fea0003800000 */
[C---:B------:R-:W-:Y:S01]  /*5ee0*/  R2UR UR4, R120.reuse ;  /* 0x00000000780472ca */ /* 0x040fe200000e0000 */
[----:B------:R-:W-:Y:S05]  /*5ef0*/  VIADD R0, R120, 0x20 ;  /* 0x0000002078007836 */ /* 0x000fea0000000000 */
[----:B------:R-:W-:Y:S04]  /*5f00*/  SHF.R.U32.HI R0, RZ, 0x15, R0 ;  /* 0x00000015ff007819 */ /* 0x000fe80000011600 */
[----:B------:R-:W-:Y:S03]  /*5f10*/  LOP3.LUT P0, RZ, R0, 0x3, R227, 0x48, !PT ;  /* 0x0000000300ff7812 */ /* 0x000fe600078048e3 */
[----:B------:R-:W1:Y:S10]  /*5f20*/  LDTM.x16 R88, tmem[UR4+0x10] ;  /* 0x00001004005879ee */ /* 0x000e740008240000 */
        /* <DEDUP_REMOVED lines=17> */
.L_x_90:
        /* <DEDUP_REMOVED lines=23> */
.L_x_91:
        /* <DEDUP_REMOVED lines=23> */
.L_x_92:
        /* <DEDUP_REMOVED lines=23> */
.L_x_93:
        /* <DEDUP_REMOVED lines=23> */
.L_x_94:
[----:B------:R-:W-:Y:S01]  /*6600*/  ISETP.NE.AND P0, PT, R234, RZ, PT ;  /* 0x000000ffea00720c */ /* 0x000fe20003f05270 */
[----:B------:R-:W-:Y:S05]  /*6610*/  WARPSYNC.ALL ;  /* 0x0000000000007948 */ /* 0x000fea0003800000 */
[----:B------:R-:W-:Y:S01]  /*6620*/  R2UR UR4, R120 ;  /* 0x00000000780472ca */ /* 0x000fe200000e0000 */
[----:B------:R-:W1:Y:S01]  /*6630*/  S2UR UR5, SR_CgaCtaId ;  /* 0x00000000000579c3 */ /* 0x000e620000008800 */
[-C--:B------:R-:W-:Y:S01]  /*6640*/  F2FP.F16.E4M3.UNPACK_B R6, R221.reuse ;  /* 0x000000ddff06723e */ /* 0x080fe200020006ff */
[----:B--2---:R-:W-:Y:S01]  /*6650*/  FMUL R23, R93, UR37 ;  /* 0x000000255d177c20 */ /* 0x004fe20008400000 */
[----:B------:R-:W-:Y:S01]  /*6660*/  F2FP.F16.E4M3.UNPACK_B R5, R221.H1 ;  /* 0x000000ddff05723e */ /* 0x000fe200030006ff */
[----:B------:R-:W-:Y:S01]  /*6670*/  FMUL R3, R89, UR37 ;  /* 0x0000002559037c20 */ /* 0x000fe20008400000 */
[----:B------:R-:W-:Y:S01]  /*6680*/  F2FP.F16.E4M3.UNPACK_B R4, R222 ;  /* 0x000000deff04723e */ /* 0x000fe200020006ff */
[--C-:B------:R-:W-:Y:S01]  /*6690*/  HADD2.F32 R215, -RZ, R6.reuse.H0_H0 ;  /* 0x20000006ffd77230 */ /* 0x100fe20000004100 */
[-C--:B------:R-:W-:Y:S01]  /*66a0*/  F2FP.F16.E4M3.UNPACK_B R212, R220.reuse ;  /* 0x000000dcffd4723e */ /* 0x080fe200020006ff */
[----:B------:R-:W-:Y:S01]  /*66b0*/  HADD2.F32 R216, -RZ, R6.H1_H1 ;  /* 0x30000006ffd87230 */ /* 0x000fe20000004100 */
[----:B------:R-:W-:Y:S01]  /*66c0*/  F2FP.F16.E4M3.UNPACK_B R214, R220.H1 ;  /* 0x000000dcffd6723e */ /* 0x000fe200030006ff */
[--C-:B------:R-:W-:Y:S02]  /*66d0*/  HADD2.F32 R217, -RZ, R5.reuse.H0_H0 ;  /* 0x20000005ffd97230 */ /* 0x100fe40000004100 */
[----:B------:R-:W-:Y:S01]  /*66e0*/  FMUL R22, R92, UR37 ;  /* 0x000000255c167c20 */ /* 0x000fe20008400000 */
[----:B------:R-:W-:Y:S02]  /*66f0*/  HADD2.F32 R218, -RZ, R5.H1_H1 ;  /* 0x30000005ffda7230 */ /* 0x000fe40000004100 */
[----:B------:R-:W-:Y:S01]  /*6700*/  FMUL R0, R88, UR37 ;  /* 0x0000002558007c20 */ /* 0x000fe20008400000 */
[--C-:B------:R-:W-:Y:S02]  /*6710*/  HADD2.F32 R219, -RZ, R4.reuse.H0_H0 ;  /* 0x20000004ffdb7230 */ /* 0x100fe40000004100 */
[----:B------:R-:W-:Y:S01]  /*6720*/  FMUL R104, R104, UR37 ;  /* 0x0000002568687c20 */ /* 0x000fe20008400000 */
[----:B------:R-:W-:Y:S02]  /*6730*/  HADD2.F32 R220, -RZ, R4.H1_H1 ;  /* 0x30000004ffdc7230 */ /* 0x000fe40000004100 */
[----:B------:R-:W-:Y:S01]  /*6740*/  FMUL R88, R94, UR37 ;  /* 0x000000255e587c20 */ /* 0x000fe20008400000 */
[----:B------:R-:W2:Y:S01]  /*6750*/  LDTM.x16 R4, tmem[UR4+0x60] ;  /* 0x00006004000479ee */ /* 0x000ea20008240000 */
[----:B------:R-:W-:Y:S01]  /*6760*/  NOP ;  /* 0x0000000000007918 */ /* 0x000fe20000000000 */
[----:B------:R-:W-:Y:S01]  /*6770*/  UIADD3 UR4, UPT, UPT, UR48, 0xc0, URZ ;  /* 0x000000c030047890 */ /* 0x000fe2000fffe0ff */
[----:B------:R-:W-:Y:S01]  /*6780*/  FMUL R105, R105, UR37 ;  /* 0x0000002569697c20 */ /* 0x000fe20008400000 */
[-C--:B---3--:R-:W-:Y:S01]  /*6790*/  F2FP.F16.E4M3.UNPACK_B R125, R128.reuse ;  /* 0x00000080ff7d723e */ /* 0x088fe200020006ff */
[----:B------:R-:W-:Y:S01]  /*67a0*/  FMUL R94, R100, UR37 ;  /* 0x00000025645e7c20 */ /* 0x000fe20008400000 */
[----:B------:R-:W-:Y:S01]  /*67b0*/  FMUL R108, R108, UR37 ;  /* 0x000000256c6c7c20 */ /* 0x000fe20008400000 */
[----:B------:R-:W-:Y:S01]  /*67c0*/  F2FP.F16.E4M3.UNPACK_B R123, R128.H1 ;  /* 0x00000080ff7b723e */ /* 0x000fe200030006ff */
[----:B------:R-:W-:Y:S01]  /*67d0*/  FMUL R109, R109, UR37 ;  /* 0x000000256d6d7c20 */ /* 0x000fe20008400000 */
[----:B------:R-:W-:Y:S01]  /*67e0*/  FMUL R112, R112, UR37 ;  /* 0x0000002570707c20 */ /* 0x000fe20008400000 */
[-C--:B------:R-:W-:Y:S01]  /*67f0*/  F2FP.F16.E4M3.UNPACK_B R121, R129.reuse ;  /* 0x00000081ff79723e */ /* 0x080fe200020006ff */
[----:B------:R-:W-:Y:S01]  /*6800*/  FMUL R113, R113, UR37 ;  /* 0x0000002571717c20 */ /* 0x000fe20008400000 */
[----:B------:R-:W-:Y:S01]  /*6810*/  FMUL R116, R116, UR37 ;  /* 0x0000002574747c20 */ /* 0x000fe20008400000 */
[----:B------:R-:W-:Y:S01]  /*6820*/  F2FP.F16.E4M3.UNPACK_B R122, R129.H1 ;  /* 0x00000081ff7a723e */ /* 0x000fe200030006ff */
[----:B------:R-:W-:Y:S02]  /*6830*/  HADD2.F32 R100, -RZ, R123.H1_H1 ;  /* 0x3000007bff647230 */ /* 0x000fe40000004100 */
[----:B------:R-:W-:Y:S01]  /*6840*/  FMUL R117, R117, UR37 ;  /* 0x0000002575757c20 */ /* 0x000fe20008400000 */
[----:B------:R-:W-:Y:S01]  /*6850*/  FMUL R72, R72, UR37 ;  /* 0x0000002548487c20 */ /* 0x000fe20008400000 */
[-C--:B------:R-:W-:Y:S01]  /*6860*/  F2FP.F16.E4M3.UNPACK_B R124, R130.reuse ;  /* 0x00000082ff7c723e */ /* 0x080fe200020006ff */
[--C-:B------:R-:W-:Y:S02]  /*6870*/  HADD2.F32 R211, -RZ, R212.reuse.H0_H0 ;  /* 0x200000d4ffd37230 */ /* 0x100fe40000004100 */
[----:B------:R-:W-:Y:S01]  /*6880*/  FMUL R73, R73, UR37 ;  /* 0x0000002549497c20 */ /* 0x000fe20008400000 */
[----:B------:R-:W-:Y:S01]  /*6890*/  FMUL R76, R76, UR37 ;  /* 0x000000254c4c7c20 */ /* 0x000fe20008400000 */
[----:B------:R-:W-:Y:S01]  /*68a0*/  F2FP.F16.E4M3.UNPACK_B R126, R130.H1 ;  /* 0x00000082ff7e723e */ /* 0x000fe200030006ff */
[----:B------:R-:W-:Y:S02]  /*68b0*/  HADD2.F32 R212, -RZ, R212.H1_H1 ;  /* 0x300000d4ffd47230 */ /* 0x000fe40000004100 */
[----:B------:R-:W-:Y:S01]  /*68c0*/  FMUL R77, R77, UR37 ;  /* 0x000000254d4d7c20 */ /* 0x000fe20008400000 */
[----:B-1----:R-:W-:Y:S01]  /*68d0*/  UPRMT UR4, UR5, 0x654, UR4 ;  /* 0x0000065405047896 */ /* 0x002fe20008000004 */
[----:B------:R-:W-:Y:S01]  /*68e0*/  FMUL R80, R80, UR37 ;  /* 0x0000002550507c20 */ /* 0x000fe20008400000 */
[-C--:B------:R-:W-:Y:S01]  /*68f0*/  F2FP.F16.E4M3.UNPACK_B R128, R131.reuse ;  /* 0x00000083ff80723e */ /* 0x080fe200020006ff */
[----:B------:R-:W-:Y:S02]  /*6900*/  HADD2.F32 R213, -RZ, R214.H0_H0 ;  /* 0x200000d6ffd57230 */ /* 0x000fe40000004100 */
[----:B------:R-:W-:Y:S01]  /*6910*/  FMUL R81, R81, UR37 ;  /* 0x0000002551517c20 */ /* 0x000fe20008400000 */
[----:B------:R-:W-:Y:S01]  /*6920*/  FMUL R84, R84, UR37 ;  /* 0x0000002554547c20 */ /* 0x000fe20008400000 */
[----:B------:R-:W-:Y:S01]  /*6930*/  F2FP.F16.E4M3.UNPACK_B R130, R131.H1 ;  /* 0x00000083ff82723e */ /* 0x000fe200030006ff */
[--C-:B------:R-:W-:Y:S02]  /*6940*/  HADD2.F32 R127, -RZ, R128.reuse.H0_H0 ;  /* 0x20000080ff7f7230 */ /* 0x100fe40000004100 */
[----:B------:R-:W-:Y:S01]  /*6950*/  FMUL R85, R85, UR37 ;  /* 0x0000002555557c20 */ /* 0x000fe20008400000 */
[----:B--2---:R-:W-:Y:S01]  /*6960*/  SYNCS.ARRIVE.TRANS64.RED.A1T0 RZ, [UR4], RZ ;  /* 0x000000ffffff79a7 */ /* 0x004fe20008100404 */
[----:B------:R-:W-:Y:S02]  /*6970*/  HADD2.F32 R128, -RZ, R128.H1_H1 ;  /* 0x30000080ff807230 */ /* 0x000fe40000004100 */
[----:B------:R-:W-:Y:S01]  /*6980*/  FMUL R56, R56, UR37 ;  /* 0x0000002538387c20 */ /* 0x000fe20008400000 */
[-C--:B------:R-:W-:Y:S01]  /*6990*/  F2FP.F16.E4M3.UNPACK_B R132, R140.reuse ;  /* 0x0000008cff84723e */ /* 0x080fe200020006ff */
[----:B------:R-:W-:Y:S01]  /*69a0*/  FMUL R57, R57, UR37 ;  /* 0x0000002539397c20 */ /* 0x000fe20008400000 */
[----:B------:R-:W-:Y:S01]  /*69b0*/  FMUL R60, R60, UR37 ;  /* 0x000000253c3c7c20 */ /* 0x000fe20008400000 */
[----:B------:R-:W-:Y:S01]  /*69c0*/  F2FP.F16.E4M3.UNPACK_B R134, R140.H1 ;  /* 0x0000008cff86723e */ /* 0x000fe200030006ff */
[----:B------:R-:W-:Y:S02]  /*69d0*/  HADD2.F32 R129, -RZ, R130.H0_H0 ;  /* 0x20000082ff817230 */ /* 0x000fe40000004100 */
[----:B------:R-:W-:Y:S01]  /*69e0*/  FMUL R61, R61, UR37 ;  /* 0x000000253d3d7c20 */ /* 0x000fe20008400000 */
[--C-:B------:R-:W-:Y:S02]  /*69f0*/  HADD2.F32 R131, -RZ, R132.reuse.H0_H0 ;  /* 0x20000084ff837230 */ /* 0x100fe40000004100 */
[----:B------:R-:W-:Y:S01]  /*6a00*/  FMUL R64, R64, UR37 ;  /* 0x0000002540407c20 */ /* 0x000fe20008400000 */
[-C--:B------:R-:W-:Y:S01]  /*6a10*/  F2FP.F16.E4M3.UNPACK_B R136, R141.reuse ;  /* 0x0000008dff88723e */ /* 0x080fe200020006ff */
[----:B------:R-:W-:Y:S02]  /*6a20*/  HADD2.F32 R132, -RZ, R132.H1_H1 ;  /* 0x30000084ff847230 */ /* 0x000fe40000004100 */
[----:B------:R-:W-:Y:S01]  /*6a30*/  FMUL R65, R65, UR37 ;  /* 0x0000002541417c20 */ /* 0x000fe20008400000 */
[----:B------:R-:W-:Y:S01]  /*6a40*/  FMUL R68, R68, UR37 ;  /* 0x0000002544447c20 */ /* 0x000fe20008400000 */
[----:B------:R-:W-:Y:S01]  /*6a50*/  F2FP.F16.E4M3.UNPACK_B R138, R141.H1 ;  /* 0x0000008dff8a723e */ /* 0x000fe200030006ff */
[--C-:B------:R-:W-:Y:S02]  /*6a60*/  HADD2.F32 R135, -RZ, R136.reuse.H0_H0 ;  /* 0x20000088ff877230 */ /* 0x100fe40000004100 */
[----:B------:R-:W-:Y:S01]  /*6a70*/  FMUL R69, R69, UR37 ;  /* 0x0000002545457c20 */ /* 0x000fe20008400000 */
[----:B------:R-:W-:Y:S02]  /*6a80*/  HADD2.F32 R136, -RZ, R136.H1_H1 ;  /* 0x30000088ff887230 */ /* 0x000fe40000004100 */
        /* <DEDUP_REMOVED lines=11> */
[----:B------:R-:W-:Y:S01]  /*6b40*/  FMUL R49, R49, UR37 ;  /* 0x0000002531317c20 */ /* 0x000fe20008400000 */
[----:B------:R-:W-:Y:S01]  /*6b50*/  FMUL R52, R52, UR37 ;  /* 0x0000002534347c20 */ /* 0x000fe20008400000 */
[----:B------:R-:W-:Y:S01]  /*6b60*/  F2FP.F16.E4M3.UNPACK_B R146, R143.H1 ;  /* 0x0000008fff92723e */ /* 0x000fe200030006ff */
        /* <DEDUP_REMOVED lines=22> */
[----:B------:R-:W-:Y:S02]  /*6cd0*/  HADD2.F32 R214, -RZ, R214.H1_H1 ;  /* 0x300000d6ffd67230 */ /* 0x000fe40000004100 */
        /* <DEDUP_REMOVED lines=16> */
[--C-:B------:R-:W-:Y:S02]  /*6de0*/  HADD2.F32 R99, -RZ, R125.reuse.H0_H0 ;  /* 0x2000007dff637230 */ /* 0x100fe40000004100 */
[----:B------:R-:W-:Y:S01]  /*6df0*/  FMUL R89, R95, UR37 ;  /* 0x000000255f597c20 */ /* 0x000fe20008400000 */
[----:B------:R-:W-:Y:S01]  /*6e00*/  F2FP.F16.E4M3.UNPACK_B R166, R172.H1 ;  /* 0x000000acffa6723e */ /* 0x000fe200030006ff */
[----:B------:R-:W-:Y:S01]  /*6e10*/  FMUL R95, R101, UR37 ;  /* 0x00000025655f7c20 */ /* 0x000fe20008400000 */
[--C-:B------:R-:W-:Y:S02]  /*6e20*/  HADD2.F32 R163, -RZ, R164.reuse.H0_H0 ;  /* 0x200000a4ffa37230 */ /* 0x100fe40000004100 */
[----:B------:R-:W-:Y:S01]  /*6e30*/  FFMA R104, R99, UR45, R104 ;  /* 0x0000002d63687c23 */ /* 0x000fe20008000068 */
[-C--:B------:R-:W-:Y:S01]  /*6e40*/  F2FP.F16.E4M3.UNPACK_B R168, R173.reuse ;  /* 0x000000adffa8723e */ /* 0x080fe200020006ff */
[----:B------:R-:W-:Y:S02]  /*6e50*/  HADD2.F32 R164, -RZ, R164.H1_H1 ;  /* 0x300000a4ffa47230 */ /* 0x000fe40000004100 */
[----:B------:R-:W-:Y:S01]  /*6e60*/  FMUL R92, R98, UR37 ;  /* 0x00000025625c7c20 */ /* 0x000fe20008400000 */
[----:B------:R-:W-:Y:S02]  /*6e70*/  HADD2.F32 R98, -RZ, R125.H1_H1 ;  /* 0x3000007dff627230 */ /* 0x000fe40000004100 */
        /* <DEDUP_REMOVED lines=8> */
[----:B------:R-:W-:Y:S02]  /*6f00*/  HADD2.F32 R101, -RZ, R123.H0_H0 ;  /* 0x2000007bff657230 */ /* 0x000fe40000004100 */
[----:B------:R-:W-:Y:S01]  /*6f10*/  FMUL R90, R96, UR37 ;  /* 0x00000025605a7c20 */ /* 0x000fe20008400000 */
[----:B------:R-:W-:Y:S01]  /*6f20*/  F2FP.F16.E4M3.UNPACK_B R174, R174.H1 ;  /* 0x000000aeffae723e */ /* 0x000fe200030006ff */
[--C-:B------:R-:W-:Y:S02]  /*6f30*/  HADD2.F32 R123, -RZ, R124.reuse.H0_H0 ;  /* 0x2000007cff7b7230 */ /* 0x100fe40000004100 */
[----:B------:R-:W-:Y:S01]  /*6f40*/  FMUL R106, R106, UR37 ;  /* 0x000000256a6a7c20 */ /* 0x000fe20008400000 */
[----:B------:R-:W-:Y:S02]  /*6f50*/  HADD2.F32 R124, -RZ, R124.H1_H1 ;  /* 0x3000007cff7c7230 */ /* 0x000fe40000004100 */
[----:B------:R-:W-:Y:S01]  /*6f60*/  FMUL R97, R103, UR37 ;  /* 0x0000002567617c20 */ /* 0x000fe20008400000 */
[-C--:B------:R-:W-:Y:S01]  /*6f70*/  F2FP.F16.E4M3.UNPACK_B R176, R175.reuse ;  /* 0x000000afffb0723e */ /* 0x080fe200020006ff */
[--C-:B------:R-:W-:Y:S02]  /*6f80*/  HADD2.F32 R103, -RZ, R121.reuse.H0_H0 ;  /* 0x20000079ff677230 */ /* 0x100fe40000004100 */
[----:B------:R-:W-:Y:S01]  /*6f90*/  FFMA R106, R101, UR45, R106 ;  /* 0x0000002d656a7c23 */ /* 0x000fe2000800006a */
[--C-:B------:R-:W-:Y:S02]  /*6fa0*/  HADD2.F32 R171, -RZ, R172.reuse.H0_H0 ;  /* 0x200000acffab7230 */ /* 0x100fe40000004100 */
[----:B------:R-:W-:Y:S01]  /*6fb0*/  FMUL R107, R107, UR37 ;  /* 0x000000256b6b7c20 */ /* 0x000fe20008400000 */
[----:B------:R-:W-:Y:S01]  /*6fc0*/  F2FP.F16.E4M3.UNPACK_B R178, R175.H1 ;  /* 0x000000afffb2723e */ /* 0x000fe200030006ff */
[----:B------:R-:W-:Y:S02]  /*6fd0*/  HADD2.F32 R172, -RZ, R172.H1_H1 ;  /* 0x300000acffac7230 */ /* 0x000fe40000004100 */
[----:B------:R-:W-:Y:S01]  /*6fe0*/  FMUL R96, R102, UR37 ;  /* 0x0000002566607c20 */ /* 0x000fe20008400000 */
[----:B------:R-:W-:Y:S02]  /*6ff0*/  HADD2.F32 R102, -RZ, R121.H1_H1 ;  /* 0x30000079ff667230 */ /* 0x000fe40000004100 */
[----:B------:R-:W-:Y:S01]  /*7000*/  FFMA R107, R100, UR45, R107 ;  /* 0x0000002d646b7c23 */ /* 0x000fe2000800006b */
[-C--:B------:R-:W-:Y:S01]  /*7010*/  F2FP.F16.E4M3.UNPACK_B R180, R188.reuse ;  /* 0x000000bcffb4723e */ /* 0x080fe200020006ff */
[----:B------:R-:W-:Y:S02]  /*7020*/  HADD2.F32 R121, -RZ, R122.H0_H0 ;  /* 0x2000007aff797230 */ /* 0x000fe40000004100 */
[----:B------:R-:W-:Y:S01]  /*7030*/  FFMA R108, R103, UR45, R108 ;  /* 0x0000002d676c7c23 */ /* 0x000fe2000800006c */
[----:B------:R-:W-:Y:S01]  /*7040*/  FFMA R109, R102, UR45, R109 ;  /* 0x0000002d666d7c23 */ /* 0x000fe2000800006d */
[----:B------:R-:W-:Y:S01]  /*7050*/  F2FP.F16.E4M3.UNPACK_B R182, R188.H1 ;  /* 0x000000bcffb6723e */ /* 0x000fe200030006ff */
[--C-:B------:R-:W-:Y:S01]  /*7060*/  HADD2.F32 R175, -RZ, R176.reuse.H0_H0 ;  /* 0x200000b0ffaf7230 */ /* 0x100fe20000004100 */
[----:B------:R-:W-:Y:S01]  /*7070*/  F2FP.SATFINITE.E4M3.F32.PACK_AB_MERGE_C R106, R107, R106, RZ ;  /* 0x0000006a6b6a723e */ /* 0x000fe200048070ff */
[----:B------:R-:W-:Y:S02]  /*7080*/  HADD2.F32 R176, -RZ, R176.H1_H1 ;  /* 0x300000b0ffb07230 */ /* 0x000fe40000004100 */
[----:B------:R-:W-:Y:S01]  /*7090*/  FMUL R110, R110, UR37 ;  /* 0x000000256e6e7c20 */ /* 0x000fe20008400000 */
[----:B------:R-:W-:Y:S01]  /*70a0*/  HADD2.F32 R122, -RZ, R122.H1_H1 ;  /* 0x3000007aff7a7230 */ /* 0x000fe20000004100 */
[----:B------:R-:W-:Y:S01]  /*70b0*/  F2FP.SATFINITE.E4M3.F32.PACK_AB_MERGE_C R104, R105, R104, R106 ;  /* 0x000000686968723e */ /* 0x000fe2000480706a */
[--C-:B------:R-:W-:Y:S02]  /*70c0*/  HADD2.F32 R179, -RZ, R180.reuse.H0_H0 ;  /* 0x200000b4ffb37230 */ /* 0x100fe40000004100 */
[----:B------:R-:W-:Y:S01]  /*70d0*/  FFMA R110, R121, UR45, R110 ;  /* 0x0000002d796e7c23 */ /* 0x000fe2000800006e */
[----:B------:R-:W-:Y:S02]  /*70e0*/  HADD2.F32 R180, -RZ, R180.H1_H1 ;  /* 0x300000b4ffb47230 */ /* 0x000fe40000004100 */
[----:B------:R-:W-:Y:S01]  /*70f0*/  FMUL R111, R111, UR37 ;  /* 0x000000256f6f7c20 */ /* 0x000fe20008400000 */
[--C-:B------:R-:W-:Y:S02]  /*7100*/  HADD2.F32 R125, -RZ, R126.reuse.H0_H0 ;  /* 0x2000007eff7d7230 */ /* 0x100fe40000004100 */
[----:B------:R-:W-:Y:S01]  /*7110*/  FMUL R114, R114, UR37 ;  /* 0x0000002572727c20 */ /* 0x000fe20008400000 */
[----:B------:R-:W-:Y:S02]  /*7120*/  HADD2.F32 R126, -RZ, R126.H1_H1 ;  /* 0x3000007eff7e7230 */ /* 0x000fe40000004100 */
[----:B------:R-:W-:Y:S01]  /*7130*/  FFMA R111, R122, UR45, R111 ;  /* 0x0000002d7a6f7c23 */ /* 0x000fe2000800006f */
[----:B------:R-:W-:Y:S01]  /*7140*/  FFMA R112, R123, UR45, R112 ;  /* 0x0000002d7b707c23 */ /* 0x000fe20008000070 */
[-C--:B------:R-:W-:Y:S01]  /*7150*/  F2FP.F16.E4M3.UNPACK_B R184, R189.reuse ;  /* 0x000000bdffb8723e */ /* 0x080fe200020006ff */
[----:B------:R-:W-:Y:S01]  /*7160*/  FFMA R113, R124, UR45, R113 ;  /* 0x0000002d7c717c23 */ /* 0x000fe20008000071 */
[----:B------:R-:W-:Y:S01]  /*7170*/  FFMA R114, R125, UR45, R114 ;  /* 0x0000002d7d727c23 */ /* 0x000fe20008000072 */
[----:B------:R-:W-:Y:S01]  /*7180*/  F2FP.F16.E4M3.UNPACK_B R186, R189.H1 ;  /* 0x000000bdffba723e */ /* 0x000fe200030006ff */
[----:B------:R-:W-:Y:S01]  /*7190*/  FMUL R115, R115, UR37 ;  /* 0x0000002573737c20 */ /* 0x000fe20008400000 */
[----:B------:R-:W-:Y:S01]  /*71a0*/  F2FP.SATFINITE.E4M3.F32.PACK_AB_MERGE_C R110, R111, R110, RZ ;  /* 0x0000006e6f6e723e */ /* 0x000fe200048070ff */
[----:B------:R-:W-:Y:S02]  /*71b0*/  HADD2.F32 R183, -RZ, R184.H0_H0 ;  /* 0x200000b8ffb77230 */ /* 0x000fe40000004100 */
[----:B------:R-:W-:Y:S01]  /*71c0*/  FMUL R118, R118, UR37 ;  /* 0x0000002576767c20 */ /* 0x000fe20008400000 */
[----:B------:R-:W-:Y:S01]  /*71d0*/  HADD2.F32 R130, -RZ, R130.H1_H1 ;  /* 0x30000082ff827230 */ /* 0x000fe20000004100 */
[----:B------:R-:W-:Y:S01]  /*71e0*/  F2FP.SATFINITE.E4M3.F32.PACK_AB_MERGE_C R105, R109, R108, R110 ;  /* 0x0000006c6d69723e */ /* 0x000fe2000480706e */
[----:B------:R-:W-:Y:S01]  /*71f0*/  FFMA R115, R126, UR45, R115 ;  /* 0x0000002d7e737c23 */ /* 0x000fe20008000073 */
[----:B------:R-:W-:Y:S01]  /*7200*/  FFMA R116, R127, UR45, R116 ;  /* 0x0000002d7f747c23 */ /* 0x000fe20008000074 */
[----:B------:R-:W-:Y:S01]  /*7210*/  FFMA R117, R128, UR45, R117 ;  /* 0x0000002d80757c23 */ /* 0x000fe20008000075 */
[----:B------:R-:W-:Y:S01]  /*7220*/  FFMA R118, R129, UR45, R118 ;  /* 0x0000002d81767c23 */ /* 0x000fe20008000076 */
[----:B------:R-:W-:Y:S01]  /*7230*/  F2FP.F16.E4M3.UNPACK_B R188, R190 ;  /* 0x000000beffbc723e */ /* 0x000fe200020006ff */
[----:B------:R-:W-:Y:S01]  /*7240*/  HADD2.F32 R184, -RZ, R184.H1_H1 ;  /* 0x300000b8ffb87230 */ /* 0x000fe20000004100 */
[----:B------:R-:W-:Y:S01]  /*7250*/  F2FP.SATFINITE.E4M3.F32.PACK_AB_MERGE_C R106, R115, R114, RZ ;  /* 0x00000072736a723e */ /* 0x000fe200048070ff */
[----:B------:R-:W-:Y:S01]  /*7260*/  FMUL R119, R119, UR37 ;  /* 0x0000002577777c20 */ /* 0x000fe20008400000 */
[--C-:B------:R-:W-:Y:S02]  /*7270*/  HADD2.F32 R133, -RZ, R134.reuse.H0_H0 ;  /* 0x20000086ff857230 */ /* 0x100fe40000004100 */
[----:B------:R-:W-:Y:S01]  /*7280*/  FMUL R74, R74, UR37 ;  /* 0x000000254a4a7c20 */ /* 0x000fe20008400000 */
[----:B------:R-:W-:Y:S01]  /*7290*/  HADD2.F32 R134, -RZ, R134.H1_H1 ;  /* 0x30000086ff867230 */ /* 0x000fe20000004100 */
[----:B------:R-:W-:Y:S01]  /*72a0*/  F2FP.SATFINITE.E4M3.F32.PACK_AB_MERGE_C R106, R113, R112, R106 ;  /* 0x00000070716a723e */ /* 0x000fe2000480706a */
[----:B------:R-:W-:Y:S01]  /*72b0*/  FFMA R119, R130, UR45, R119 ;  /* 0x0000002d82777c23 */ /* 0x000fe20008000077 */
[----:B------:R-:W-:Y:S01]  /*72c0*/  FFMA R0, R131, UR45, R0 ;  /* 0x0000002d83007c23 */ /* 0x000fe20008000000 */
[----:B------:R-:W-:Y:S01]  /*72d0*/  FFMA R3, R132, UR45, R3 ;  /* 0x0000002d84037c23 */ /* 0x000fe20008000003 */
[----:B------:R-:W-:Y:S01]  /*72e0*/  FFMA R20, R133, UR45, R20 ;  /* 0x0000002d85147c23 */ /* 0x000fe20008000014 */
[----:B------:R-:W-:Y:S01]  /*72f0*/  F2FP.F16.E4M3.UNPACK_B R190, R190.H1 ;  /* 0x000000beffbe723e */ /* 0x000fe200030006ff */
[----:B------:R-:W-:Y:S01]  /*7300*/  HADD2.F32 R138, -RZ, R138.H1_H1 ;  /* 0x3000008aff8a7230 */ /* 0x000fe20000004100 */
[----:B------:R-:W-:Y:S01]  /*7310*/  F2FP.SATFINITE.E4M3.F32.PACK_AB_MERGE_C R107, R119, R118, RZ ;  /* 0x00000076776b723e */ /* 0x000fe200048070ff */
[----:B------:R-:W-:Y:S01]  /*7320*/  FFMA R21, R134, UR45, R21 ;  /* 0x0000002d86157c23 */ /* 0x000fe20008000015 */
[----:B------:R-:W-:Y:S01]  /*7330*/  FFMA R22, R135, UR45, R22 ;  /* 0x0000002d87167c23 */ /* 0x000fe20008000016 */
[----:B------:R-:W-:Y:S01]  /*7340*/  FFMA R23, R136, UR45, R23 ;  /* 0x0000002d88177c23 */ /* 0x000fe20008000017 */
[--C-:B------:R-:W-:Y:S01]  /*7350*/  HADD2.F32 R141, -RZ, R142.reuse.H0_H0 ;  /* 0x2000008eff8d7230 */ /* 0x100fe20000004100 */
[----:B------:R-:W-:Y:S01]  /*7360*/  F2FP.SATFINITE.E4M3.F32.PACK_AB_MERGE_C R107, R117, R116, R107 ;  /* 0x00000074756b723e */ /* 0x000fe2000480706b */
[----:B------:R-:W-:Y:S01]  /*7370*/  FFMA R88, R137, UR45, R88 ;  /* 0x0000002d89587c23 */ /* 0x000fe20008000058 */
[----:B------:R-:W-:Y:S01]  /*7380*/  HADD2.F32 R142, -RZ, R142.H1_H1 ;  /* 0x3000008eff8e7230 */ /* 0x000fe20000004100 */
[----:B------:R-:W-:Y:S01]  /*7390*/  F2FP.SATFINITE.E4M3.F32.PACK_AB_MERGE_C R20, R21, R20, RZ ;  /* 0x000000141514723e */ /* 0x000fe200048070ff */
[----:B------:R-:W-:Y:S01]  /*73a0*/  FFMA R89, R138, UR45, R89 ;  /* 0x0000002d8a597c23 */ /* 0x000fe20008000059 */
[----:B------:R-:W-:Y:S01]  /*73b0*/  FFMA R90, R139, UR45, R90 ;  /* 0x0000002d8b5a7c23 */ /* 0x000fe2000800005a */
[----:B------:R-:W-:Y:S01]  /*73c0*/  FFMA R91, R140, UR45, R91 ;  /* 0x0000002d8c5b7c23 */ /* 0x000fe2000800005b */
[--C-:B------:R-:W-:Y:S02]  /*73d0*/  HADD2.F32 R145, -RZ, R146.reuse.H0_H0 ;  /* 0x20000092ff917230 */ /* 0x100fe40000004100 */
[----:B------:R-:W-:Y:S01]  /*73e0*/  FFMA R92, R141, UR45, R92 ;  /* 0x0000002d8d5c7c23 */ /* 0x000fe2000800005c */
[-C--:B------:R-:W-:Y:S01]  /*73f0*/  F2FP.F16.E4M3.UNPACK_B R192, R191.reuse ;  /* 0x000000bfffc0723e */ /* 0x080fe200020006ff */
[----:B------:R-:W-:Y:S01]  /*7400*/  HADD2.F32 R146, -RZ, R146.H1_H1 ;  /* 0x30000092ff927230 */ /* 0x000fe20000004100 */
[----:B------:R-:W-:Y:S01]  /*7410*/  F2FP.SATFINITE.E4M3.F32.PACK_AB_MERGE_C R89, R89, R88, RZ ;  /* 0x000000585959723e */ /* 0x000fe200048070ff */
[----:B------:R-:W-:Y:S01]  /*7420*/  FFMA R93, R142, UR45, R93 ;  /* 0x0000002d8e5d7c23 */ /* 0x000fe2000800005d */
[----:B------:R-:W-:Y:S01]  /*7430*/  F2FP.SATFINITE.E4M3.F32.PACK_AB_MERGE_C R88, R3, R0, R20 ;  /* 0x000000000358723e */ /* 0x000fe20004807014 */
[----:B------:R-:W-:Y:S01]  /*7440*/  FFMA R94, R143, UR45, R94 ;  /* 0x0000002d8f5e7c23 */ /* 0x000fe2000800005e */
[----:B------:R-:W-:Y:S01]  /*7450*/  F2FP.SATFINITE.E4M3.F32.PACK_AB_MERGE_C R89, R23, R22, R89 ;  /* 0x000000161759723e */ /* 0x000fe20004807059 */
[----:B------:R-:W-:Y:S01]  /*7460*/  FFMA R95, R144, UR45, R95 ;  /* 0x0000002d905f7c23 */ /* 0x000fe2000800005f */
[--C-:B------:R-:W-:Y:S01]  /*7470*/  HADD2.F32 R149, -RZ, R150.reuse.H0_H0 ;  /* 0x20000096ff957230 */ /* 0x100fe20000004100 */
[----:B------:R-:W-:Y:S01]  /*7480*/  F2FP.SATFINITE.E4M3.F32.PACK_AB_MERGE_C R92, R93, R92, RZ ;  /* 0x0000005c5d5c723e */ /* 0x000fe200048070ff */
[----:B------:R-:W-:Y:S01]  /*7490*/  FFMA R96, R145, UR45, R96 ;  /* 0x0000002d91607c23 */ /* 0x000fe20008000060 */
[----:B------:R-:W-:Y:S01]  /*74a0*/  HADD2.F32 R150, -RZ, R150.H1_H1 ;  /* 0x30000096ff967230 */ /* 0x000fe20000004100 */
[----:B------:R-:W-:Y:S01]  /*74b0*/  IADD3 R3, PT, PT, R225, R234, RZ ;  /* 0x000000eae1037210 */ /* 0x000fe20007ffe0ff */
[----:B------:R-:W-:Y:S01]  /*74c0*/  FFMA R97, R146, UR45, R97 ;  /* 0x0000002d92617c23 */ /* 0x000fe20008000061 */
[----:B------:R-:W-:Y:S01]  /*74d0*/  F2FP.SATFINITE.E4M3.F32.PACK_AB_MERGE_C R90, R91, R90, R92 ;  /* 0x0000005a5b5a723e */ /* 0x000fe2000480705c */
[----:B------:R-:W-:Y:S01]  /*74e0*/  FFMA R72, R147, UR45, R72 ;  /* 0x0000002d93487c23 */ /* 0x000fe20008000048 */
[----:B------:R-:W-:Y:S01]  /*74f0*/  LEA R0, R3, UR47, 0x4 ;  /* 0x0000002f03007c11 */ /* 0x000fe2000f8e20ff */
[----:B------:R-:W-:Y:S01]  /*7500*/  FFMA R73, R148, UR45, R73 ;  /* 0x0000002d94497c23 */ /* 0x000fe20008000049 */
[----:B------:R-:W-:Y:S01]  /*7510*/  F2FP.SATFINITE.E4M3.F32.PACK_AB_MERGE_C R91, R97, R96, RZ ;  /* 0x00000060615b723e */ /* 0x000fe200048070ff */
[----:B------:R-:W-:Y:S01]  /*7520*/  FFMA R74, R149, UR45, R74 ;  /* 0x0000002d954a7c23 */ /* 0x000fe2000800004a */
[--C-:B------:R-:W-:Y:S01]  /*7530*/  HADD2.F32 R187, -RZ, R188.reuse.H0_H0 ;  /* 0x200000bcffbb7230 */ /* 0x100fe20000004100 */
[----:B------:R1:W-:Y:S01]  /*7540*/  STS.128 [R0+0x3980], R104 ;  /* 0x0039806800007388 */ /* 0x0003e20000000c00 */
[----:B------:R-:W-:Y:S01]  /*7550*/  F2FP.SATFINITE.E4M3.F32.PACK_AB_MERGE_C R91, R95, R94, R91 ;  /* 0x0000005e5f5b723e */ /* 0x000fe2000480705b */
[----:B------:R-:W-:Y:S02]  /*7560*/  HADD2.F32 R188, -RZ, R188.H1_H1 ;  /* 0x300000bcffbc7230 */ /* 0x000fe40000004100 */
[----:B------:R-:W-:Y:S01]  /*7570*/  FMUL R75, R75, UR37 ;  /* 0x000000254b4b7c20 */ /* 0x000fe20008400000 */
[--C-:B------:R-:W-:Y:S02]  /*7580*/  HADD2.F32 R153, -RZ, R154.reuse.H0_H0 ;  /* 0x2000009aff997230 */ /* 0x100fe40000004100 */
[----:B------:R-:W-:Y:S01]  /*7590*/  FMUL R78, R78, UR37 ;  /* 0x000000254e4e7c20 */ /* 0x000fe20008400000 */
[----:B------:R-:W-:Y:S02]  /*75a0*/  HADD2.F32 R154, -RZ, R154.H1_H1 ;  /* 0x3000009aff9a7230 */ /* 0x000fe40000004100 */
[----:B------:R-:W-:Y:S01]  /*75b0*/  FFMA R75, R150, UR45, R75 ;  /* 0x0000002d964b7c23 */ /* 0x000fe2000800004b */
[----:B------:R1:W-:Y:S01]  /*75c0*/  STS.128 [R0+0x4180], R88 ;  /* 0x0041805800007388 */ /* 0x0003e20000000c00 */
[----:B------:R-:W-:Y:S01]  /*75d0*/  FFMA R76, R151, UR45, R76 ;  /* 0x0000002d974c7c23 */ /* 0x000fe2000800004c */
[----:B------:R-:W-:Y:S01]  /*75e0*/  FFMA R77, R152, UR45, R77 ;  /* 0x0000002d984d7c23 */ /* 0x000fe2000800004d */
[----:B------:R-:W-:Y:S01]  /*75f0*/  FFMA R78, R153, UR45, R78 ;  /* 0x0000002d994e7c23 */ /* 0x000fe2000800004e */
        /* <DEDUP_REMOVED lines=10> */
[----:B------:R-:W-:Y:S01]  /*76a0*/  FMUL R83, R83, UR37 ;  /* 0x0000002553537c20 */ /* 0x000fe20008400000 */
[--C-:B------:R-:W-:Y:S01]  /*76b0*/  HADD2.F32 R161, -RZ, R162.reuse.H0_H0 ;  /* 0x200000a2ffa17230 */ /* 0x100fe20000004100 */
[----:B------:R-:W-:Y:S01]  /*76c0*/  F2FP.SATFINITE.E4M3.F32.PACK_AB_MERGE_C R73, R79, R78, RZ ;  /* 0x0000004e4f49723e */ /* 0x000fe200048070ff */
[----:B------:R-:W-:Y:S01]  /*76d0*/  FMUL R86, R86, UR37 ;  /* 0x0000002556567c20 */ /* 0x000fe20008400000 */
[----:B------:R-:W-:Y:S02]  /*76e0*/  HADD2.F32 R162, -RZ, R162.H1_H1 ;  /* 0x300000a2ffa27230 */ /* 0x000fe40000004100 */
[----:B------:R-:W-:Y:S01]  /*76f0*/  FFMA R83, R158, UR45, R83 ;  /* 0x0000002d9e537c23 */ /* 0x000fe20008000053 */
[----:B------:R-:W-:Y:S01]  /*7700*/  F2FP.SATFINITE.E4M3.F32.PACK_AB_MERGE_C R73, R77, R76, R73 ;  /* 0x0000004c4d49723e */ /* 0x000fe20004807049 */
        /* <DEDUP_REMOVED lines=14> */
[--C-:B------:R-:W-:Y:S01]  /*77f0*/  HADD2.F32 R191, -RZ, R192.reuse.H0_H0 ;  /* 0x200000c0ffbf7230 */ /* 0x100fe20000004100 */
[----:B------:R-:W-:Y:S01]  /*7800*/  F2FP.SATFINITE.E4M3.F32.PACK_AB_MERGE_C R75, R87, R86, RZ ;  /* 0x00000056574b723e */ /* 0x000fe200048070ff */
[----:B------:R-:W-:Y:S02]  /*7810*/  HADD2.F32 R192, -RZ, R192.H1_H1 ;  /* 0x300000c0ffc07230 */ /* 0x000fe40000004100 */
[----:B------:R-:W-:Y:S01]  /*7820*/  FMUL R59, R59, UR37 ;  /* 0x000000253b3b7c20 */ /* 0x000fe20008400000 */
[--C-:B------:R-:W-:Y:S01]  /*7830*/  HADD2.F32 R169, -RZ, R170.reuse.H0_H0 ;  /* 0x200000aaffa97230 */ /* 0x100fe20000004100 */
[----:B------:R-:W-:Y:S01]  /*7840*/  F2FP.SATFINITE.E4M3.F32.PACK_AB_MERGE_C R75, R85, R84, R75 ;  /* 0x00000054554b723e */ /* 0x000fe2000480704b */
[----:B------:R-:W-:Y:S01]  /*7850*/  FMUL R62, R62, UR37 ;  /* 0x000000253e3e7c20 */ /* 0x000fe20008400000 */
[----:B------:R-:W-:Y:S02]  /*7860*/  HADD2.F32 R170, -RZ, R170.H1_H1 ;  /* 0x300000aaffaa7230 */ /* 0x000fe40000004100 */
[----:B------:R-:W-:Y:S01]  /*7870*/  FFMA R59, R166, UR45, R59 ;  /* 0x0000002da63b7c23 */ /* 0x000fe2000800003b */
[----:B------:R-:W-:Y:S01]  /*7880*/  FFMA R60, R167, UR45, R60 ;  /* 0x0000002da73c7c23 */ /* 0x000fe2000800003c */
[----:B------:R1:W-:Y:S01]  /*7890*/  STS.128 [R0+0x4980], R72 ;  /* 0x0049804800007388 */ /* 0x0003e20000000c00 */
[----:B------:R-:W-:Y:S01]  /*78a0*/  FFMA R61, R168, UR45, R61 ;  /* 0x0000002da83d7c23 */ /* 0x000fe2000800003d */
[----:B------:R-:W-:Y:S01]  /*78b0*/  FFMA R62, R169, UR45, R62 ;  /* 0x0000002da93e7c23 */ /* 0x000fe2000800003e */
[----:B------:R-:W-:Y:S01]  /*78c0*/  F2FP.F16.E4M3.UNPACK_B R196, R204 ;  /* 0x000000ccffc4723e */ /* 0x000fe200020006ff */
        /* <DEDUP_REMOVED lines=21> */
[----:B------:R-:W-:Y:S01]  /*7a20*/  FFMA R69, R176, UR45, R69 ;  /* 0x0000002db0457c23 */ /* 0x000fe20008000045 */
[----:B------:R-:W-:Y:S01]  /*7a30*/  FFMA R70, R177, UR45, R70 ;  /* 0x0000002db1467c23 */ /* 0x000fe20008000046 */
[-C--:B------:R-:W-:Y:S01]  /*7a40*/  F2FP.F16.E4M3.UNPACK_B R200, R205.reuse ;  /* 0x000000cdffc8723e */ /* 0x080fe200020006ff */
        /* <DEDUP_REMOVED lines=73> */
[----:B------:R-:W-:Y:S01]  /*7ee0*/  F2FP.F16.E4M3.UNPACK_B R222, R222.H1 ;  /* 0x000000deffde723e */ /* 0x000fe200030006ff */
        /* <DEDUP_REMOVED lines=19> */
[----:B------:R-:W-:Y:S01]  /*8020*/  FMUL R39, R39, UR37 ;  /* 0x0000002527277c20 */ /* 0x000fe20008400000 */
[----:B------:R-:W-:Y:S01]  /*8030*/  FFMA R37, R208, UR45, R37 ;  /* 0x0000002dd0257c23 */ /* 0x000fe20008000025 */
[----:B------:R-:W-:Y:S01]  /*8040*/  FFMA R38, R209, UR45, R38 ;  /* 0x0000002dd1267c23 */ /* 0x000fe20008000026 */
[----:B------:R-:W-:Y:S01]  /*8050*/  FMUL R6, R6, UR37 ;  /* 0x0000002506067c20 */ /* 0x000fe20008400000 */
[----:B------:R-:W-:Y:S01]  /*8060*/  FFMA R39, R210, UR45, R39 ;  /* 0x0000002dd2277c23 */ /* 0x000fe20008000027 */
[----:B------:R-:W-:Y:S01]  /*8070*/  FFMA R4, R211, UR45, R4 ;  /* 0x0000002dd3047c23 */ /* 0x000fe20008000004 */
[----:B------:R-:W-:Y:S01]  /*8080*/  FFMA R5, R212, UR45, R5 ;  /* 0x0000002dd4057c23 */ /* 0x000fe20008000005 */
[----:B------:R-:W-:Y:S01]  /*8090*/  FFMA R6, R213, UR45, R6 ;  /* 0x0000002dd5067c23 */ /* 0x000fe20008000006 */
[----:B------:R-:W-:Y:S01]  /*80a0*/  FMUL R10, R10, UR37 ;  /* 0x000000250a0a7c20 */ /* 0x000fe20008400000 */
[----:B------:R-:W-:Y:S01]  /*80b0*/  FFMA R7, R214, UR45, R7 ;  /* 0x0000002dd6077c23 */ /* 0x000fe20008000007 */
[----:B------:R-:W-:Y:S01]  /*80c0*/  FMUL R11, R11, UR37 ;  /* 0x000000250b0b7c20 */ /* 0x000fe20008400000 */
[----:B------:R-:W-:Y:S01]  /*80d0*/  FFMA R8, R215, UR45, R8 ;  /* 0x0000002dd7087c23 */ /* 0x000fe20008000008 */
[----:B------:R-:W-:Y:S01]  /*80e0*/  F2FP.F16.E4M3.UNPACK_B R223, R223.H1 ;  /* 0x000000dfffdf723e */ /* 0x000fe200030006ff */
[----:B------:R-:W-:Y:S01]  /*80f0*/  FFMA R9, R216, UR45, R9 ;  /* 0x0000002dd8097c23 */ /* 0x000fe20008000009 */
[--C-:B------:R-:W-:Y:S02]  /*8100*/  HADD2.F32 R221, -RZ, R222.reuse.H0_H0 ;  /* 0x200000deffdd7230 */ /* 0x100fe40000004100 */
[----:B------:R-:W-:Y:S01]  /*8110*/  FFMA R10, R217, UR45, R10 ;  /* 0x0000002dd90a7c23 */ /* 0x000fe2000800000a */
[----:B------:R-:W-:Y:S02]  /*8120*/  HADD2.F32 R222, -RZ, R222.H1_H1 ;  /* 0x300000deffde7230 */ /* 0x000fe40000004100 */
[----:B------:R-:W-:Y:S01]  /*8130*/  FMUL R14, R14, UR37 ;  /* 0x000000250e0e7c20 */ /* 0x000fe20008400000 */
[--C-:B------:R-:W-:Y:S02]  /*8140*/  HADD2.F32 R99, -RZ, R224.reuse.H0_H0 ;  /* 0x200000e0ff637230 */ /* 0x100fe40000004100 */
[----:B------:R-:W-:Y:S01]  /*8150*/  FFMA R11, R218, UR45, R11 ;  /* 0x0000002dda0b7c23 */ /* 0x000fe2000800000b */
[----:B------:R-:W-:Y:S01]  /*8160*/  FMUL R15, R15, UR37 ;  /* 0x000000250f0f7c20 */ /* 0x000fe20008400000 */
[----:B------:R-:W-:Y:S01]  /*8170*/  FFMA R12, R219, UR45, R12 ;  /* 0x0000002ddb0c7c23 */ /* 0x000fe2000800000c */
[----:B------:R-:W-:Y:S02]  /*8180*/  HADD2.F32 R98, -RZ, R224.H1_H1 ;  /* 0x300000e0ff627230 */ /* 0x000fe40000004100 */
[----:B------:R-:W-:Y:S01]  /*8190*/  FFMA R13, R220, UR45, R13 ;  /* 0x0000002ddc0d7c23 */ /* 0x000fe2000800000d */
[--C-:B------:R-:W-:Y:S02]  /*81a0*/  HADD2.F32 R101, -RZ, R223.reuse.H0_H0 ;  /* 0x200000dfff657230 */ /* 0x100fe40000004100 */
[----:B------:R-:W-:Y:S01]  /*81b0*/  FFMA R14, R221, UR45, R14 ;  /* 0x0000002ddd0e7c23 */ /* 0x000fe2000800000e */
[----:B------:R-:W-:Y:S02]  /*81c0*/  HADD2.F32 R100, -RZ, R223.H1_H1 ;  /* 0x300000dfff647230 */ /* 0x000fe40000004100 */
[----:B------:R-:W-:Y:S01]  /*81d0*/  FMUL R18, R18, UR37 ;  /* 0x0000002512127c20 */ /* 0x000fe20008400000 */
[----:B------:R-:W-:Y:S01]  /*81e0*/  FFMA R15, R222, UR45, R15 ;  /* 0x0000002dde0f7c23 */ /* 0x000fe2000800000f */
[----:B------:R-:W-:Y:S01]  /*81f0*/  FMUL R19, R19, UR37 ;  /* 0x0000002513137c20 */ /* 0x000fe20008400000 */
[----:B------:R-:W-:Y:S01]  /*8200*/  FFMA R16, R99, UR45, R16 ;  /* 0x0000002d63107c23 */ /* 0x000fe20008000010 */
[----:B------:R-:W-:Y:S01]  /*8210*/  FFMA R17, R98, UR45, R17 ;  /* 0x0000002d62117c23 */ /* 0x000fe20008000011 */
[----:B------:R-:W-:Y:S01]  /*8220*/  FFMA R18, R101, UR45, R18 ;  /* 0x0000002d65127c23 */ /* 0x000fe20008000012 */
[----:B------:R-:W-:Y:S01]  /*8230*/  FFMA R19, R100, UR45, R19 ;  /* 0x0000002d64137c23 */ /* 0x000fe20008000013 */
[----:B------:R-:W-:Y:S01]  /*8240*/  F2FP.SATFINITE.E4M3.F32.PACK_AB_MERGE_C R6, R7, R6, RZ ;  /* 0x000000060706723e */ /* 0x000fe200048070ff */
[----:B------:R-:W-:Y:S01]  /*8250*/  UIADD3 UR6, UPT, UPT, UR46, 0x1, URZ ;  /* 0x000000012e067890 */ /* 0x000fe2000fffe0ff */
[----:B------:R-:W-:Y:S01]  /*8260*/  F2FP.SATFINITE.E4M3.F32.PACK_AB_MERGE_C R34, R35, R34, RZ ;  /* 0x000000222322723e */ /* 0x000fe200048070ff */
[----:B------:R-:W-:Y:S01]  /*8270*/  BSSY.RECONVERGENT B0, `(.L_x_95) ;  /* 0x000003d000007945 */ /* 0x000fe20003800200 */
[----:B------:R-:W-:Y:S02]  /*8280*/  F2FP.SATFINITE.E4M3.F32.PACK_AB_MERGE_C R27, R39, R38, RZ ;  /* 0x00000026271b723e */ /* 0x000fe400048070ff */
[----:B------:R-:W-:Y:S02]  /*8290*/  F2FP.SATFINITE.E4M3.F32.PACK_AB_MERGE_C R10, R11, R10, RZ ;  /* 0x0000000a0b0a723e */ /* 0x000fe400048070ff */
[----:B------:R-:W-:Y:S02]  /*82a0*/  F2FP.SATFINITE.E4M3.F32.PACK_AB_MERGE_C R14, R15, R14, RZ ;  /* 0x0000000e0f0e723e */ /* 0x000fe400048070ff */
[----:B------:R-:W-:Y:S02]  /*82b0*/  F2FP.SATFINITE.E4M3.F32.PACK_AB_MERGE_C R18, R19, R18, RZ ;  /* 0x000000121312723e */ /* 0x000fe400048070ff */
[----:B------:R-:W-:Y:S02]  /*82c0*/  F2FP.SATFINITE.E4M3.F32.PACK_AB_MERGE_C R4, R5, R4, R6 ;  /* 0x000000040504723e */ /* 0x000fe40004807006 */
[----:B------:R-:W-:Y:S02]  /*82d0*/  F2FP.SATFINITE.E4M3.F32.PACK_AB_MERGE_C R26, R33, R32, R34 ;  /* 0x00000020211a723e */ /* 0x000fe40004807022 */
[----:B------:R-:W-:Y:S02]  /*82e0*/  F2FP.SATFINITE.E4M3.F32.PACK_AB_MERGE_C R27, R37, R36, R27 ;  /* 0x00000024251b723e */ /* 0x000fe4000480701b */
[----:B------:R-:W-:Y:S02]  /*82f0*/  F2FP.SATFINITE.E4M3.F32.PACK_AB_MERGE_C R5, R9, R8, R10 ;  /* 0x000000080905723e */ /* 0x000fe4000480700a */
[----:B------:R-:W-:Y:S01]  /*8300*/  F2FP.SATFINITE.E4M3.F32.PACK_AB_MERGE_C R6, R13, R12, R14 ;  /* 0x0000000c0d06723e */ /* 0x000fe2000480700e */
[----:B------:R1:W-:Y:S01]  /*8310*/  STS.128 [R0+0x6180], R24 ;  /* 0x0061801800007388 */ /* 0x0003e20000000c00 */
[----:B------:R-:W-:Y:S07]  /*8320*/  F2FP.SATFINITE.E4M3.F32.PACK_AB_MERGE_C R7, R17, R16, R18 ;  /* 0x000000101107723e */ /* 0x000fee0004807012 */
[----:B------:R1:W-:Y:S01]  /*8330*/  STS.128 [R0+0x6980], R4 ;  /* 0x0069800400007388 */ /* 0x0003e20000000c00 */
[----:B------:R-:W-:Y:S01]  /*8340*/  @!PT LDS RZ, [RZ] ;  /* 0x00000000fffff984 */ /* 0x000fe20000000800 */
[----:B------:R-:W-:Y:S01]  /*8350*/  @!PT LDS RZ, [RZ] ;  /* 0x00000000fffff984 */ /* 0x000fe20000000800 */
[----:B------:R-:W-:Y:S01]  /*8360*/  @!PT LDS RZ, [RZ] ;  /* 0x00000000fffff984 */ /* 0x000fe20000000800 */
[----:B------:R-:W-:Y:S01]  /*8370*/  @!PT LDS RZ, [RZ] ;  /* 0x00000000fffff984 */ /* 0x000fe20000000800 */
[----:B------:R2:W-:Y:S07]  /*8380*/  MEMBAR.ALL.CTA ;  /* 0x0000000000007992 */ /* 0x0005ee0000008000 */
[----:B--2---:R-:W2:Y:S02]  /*8390*/  FENCE.VIEW.ASYNC.S ;  /* 0x00000000000073c6 */ /* 0x004ea40000000000 */
[----:B--2---:R-:W-:Y:S06]  /*83a0*/  BAR.SYNC.DEFER_BLOCKING 0x1, 0x80 ;  /* 0x0042000000007b1d */ /* 0x004fec0000010000 */
[----:B------:R-:W-:Y:S05]  /*83b0*/  @P0 BRA `(.L_x_96) ;  /* 0x0000000000a00947 */ /* 0x000fea0003800000 */
[----:B------:R-:W2:Y:S01]  /*83c0*/  LDCU.64 UR14, c[0x0][0x348] ;  /* 0x00006900ff0e77ac */ /* 0x000ea20008000a00 */
[----:B------:R-:W-:Y:S02]  /*83d0*/  UIMAD UR9, UR50, 0x70, URZ ;  /* 0x00000070320978a4 */ /* 0x000fe4000f8e02ff */
[----:B------:R-:W-:Y:S02]  /*83e0*/  USHF.L.U32 UR10, UR49, 0x7, URZ ;  /* 0x00000007310a7899 */ /* 0x000fe400080006ff */
[----:B------:R-:W-:Y:S01]  /*83f0*/  UIADD3 UR8, UPT, UPT, UR47, 0x3980, URZ ;  /* 0x000039802f087890 */ /* 0x000fe2000fffe0ff */
[----:B------:R-:W-:Y:S01]  /*8400*/  UMOV UR11, UR36 ;  /* 0x00000024000b7c82 */ /* 0x000fe20008000000 */
[----:B------:R-:W-:Y:S02]  /*8410*/  UIADD3 UR16, UPT, UPT, UR47, 0x4180, URZ ;  /* 0x000041802f107890 */ /* 0x000fe4000fffe0ff */
[----:B------:R-:W-:Y:S01]  /*8420*/  UIADD3 UR17, UPT, UPT, UR9, 0x10, URZ ;  /* 0x0000001009117890 */ /* 0x000fe2000fffe0ff */
[----:B------:R-:W-:Y:S01]  /*8430*/  UMOV UR19, UR36 ;  /* 0x0000002400137c82 */ /* 0x000fe20008000000 */
[----:B------:R-:W-:Y:S01]  /*8440*/  UMOV UR18, UR10 ;  /* 0x0000000a00127c82 */ /* 0x000fe20008000000 */
[----:B------:R-:W-:Y:S02]  /*8450*/  UIADD3 UR28, UPT, UPT, UR47, 0x4980, URZ ;  /* 0x000049802f1c7890 */ /* 0x000fe4000fffe0ff */
[----:B--2---:R-:W-:Y:S02]  /*8460*/  UIADD3 UR4, UP0, UPT, UR14, 0x680, URZ ;  /* 0x000006800e047890 */ /* 0x004fe4000ff1e0ff */
[----:B------:R-:W-:Y:S02]  /*8470*/  UIADD3 UR29, UPT, UPT, UR9, 0x20, URZ ;  /* 0x00000020091d7890 */ /* 0x000fe4000fffe0ff */
[----:B------:R-:W-:Y:S01]  /*8480*/  UIADD3.X UR5, UPT, UPT, URZ, UR15, URZ, UP0, !UPT ;  /* 0x0000000fff057290 */ /* 0x000fe200087fe4ff */
[----:B------:R-:W-:Y:S01]  /*8490*/  UMOV UR31, UR36 ;  /* 0x00000024001f7c82 */ /* 0x000fe20008000000 */
[----:B------:R-:W-:Y:S01]  /*84a0*/  UMOV UR30, UR10 ;  /* 0x0000000a001e7c82 */ /* 0x000fe20008000000 */
[----:B------:R-:W-:Y:S02]  /*84b0*/  UIADD3 UR32, UPT, UPT, UR47, 0x5180, URZ ;  /* 0x000051802f207890 */ /* 0x000fe4000fffe0ff */
[----:B------:R-:W-:Y:S01]  /*84c0*/  UIADD3 UR33, UPT, UPT, UR9, 0x30, URZ ;  /* 0x0000003009217890 */ /* 0x000fe2000fffe0ff */
[----:B------:R-:W-:Y:S03]  /*84d0*/  UMOV UR35, UR36 ;  /* 0x0000002400237c82 */ /* 0x000fe60008000000 */
[----:B------:R2:W-:Y:S01]  /*84e0*/  UTMASTG.3D [UR8], [UR4] ;  /* 0x00000008040073b5 */ /* 0x0005e20008010000 */
[----:B------:R-:W-:Y:S01]  /*84f0*/  UMOV UR34, UR10 ;  /* 0x0000000a00227c82 */ /* 0x000fe20008000000 */
[----:B------:R-:W-:Y:S02]  /*8500*/  UIADD3 UR24, UPT, UPT, UR47, 0x5980, URZ ;  /* 0x000059802f187890 */ /* 0x000fe4000fffe0ff */
[----:B------:R-:W-:Y:S01]  /*8510*/  UIADD3 UR25, UPT, UPT, UR9, 0x40, URZ ;  /* 0x0000004009197890 */ /* 0x000fe2000fffe0ff */
[----:B------:R-:W-:Y:S01]  /*8520*/  UMOV UR27, UR36 ;  /* 0x00000024001b7c82 */ /* 0x000fe20008000000 */
[----:B------:R-:W-:Y:S01]  /*8530*/  UMOV UR26, UR10 ;  /* 0x0000000a001a7c82 */ /* 0x000fe20008000000 */
[----:B------:R2:W-:Y:S01]  /*8540*/  UTMASTG.3D [UR16], [UR4] ;  /* 0x00000010040073b5 */ /* 0x0005e20008010000 */
[----:B------:R-:W-:Y:S02]  /*8550*/  UIADD3 UR20, UPT, UPT, UR47, 0x6180, URZ ;  /* 0x000061802f147890 */ /* 0x000fe4000fffe0ff */
[----:B------:R-:W-:Y:S01]  /*8560*/  UIADD3 UR21, UPT, UPT, UR9, 0x50, URZ ;  /* 0x0000005009157890 */ /* 0x000fe2000fffe0ff */
[----:B------:R-:W-:Y:S01]  /*8570*/  UMOV UR23, UR36 ;  /* 0x0000002400177c82 */ /* 0x000fe20008000000 */
[----:B------:R-:W-:Y:S01]  /*8580*/  UMOV UR22, UR10 ;  /* 0x0000000a00167c82 */ /* 0x000fe20008000000 */
[----:B------:R-:W-:Y:S01]  /*8590*/  UIADD3 UR12, UPT, UPT, UR47, 0x6980, URZ ;  /* 0x000069802f0c7890 */ /* 0x000fe2000fffe0ff */
[----:B------:R2:W-:Y:S01]  /*85a0*/  UTMASTG.3D [UR28], [UR4] ;  /* 0x0000001c040073b5 */ /* 0x0005e20008010000 */
[----:B------:R-:W-:Y:S01]  /*85b0*/  UIADD3 UR13, UPT, UPT, UR9, 0x60, URZ ;  /* 0x00000060090d7890 */ /* 0x000fe2000fffe0ff */
[----:B------:R-:W-:Y:S01]  /*85c0*/  UMOV UR15, UR36 ;  /* 0x00000024000f7c82 */ /* 0x000fe20008000000 */
[----:B------:R-:W-:Y:S01]  /*85d0*/  UMOV UR14, UR10 ;  /* 0x0000000a000e7c82 */ /* 0x000fe20008000000 */
[----:B------:R2:W-:Y:S01]  /*85e0*/  UTMASTG.3D [UR32], [UR4] ;  /* 0x00000020040073b5 */ /* 0x0005e20008010000 */
[----:B------:R2:W-:Y:S01]  /*85f0*/  UTMASTG.3D [UR24], [UR4] ;  /* 0x00000018040073b5 */ /* 0x0005e20008010000 */
[----:B------:R2:W-:Y:S04]  /*8600*/  UTMASTG.3D [UR20], [UR4] ;  /* 0x00000014040073b5 */ /* 0x0005e80008010000 */
[----:B------:R2:W-:Y:S01]  /*8610*/  UTMASTG.3D [UR12], [UR4] ;  /* 0x0000000c040073b5 */ /* 0x0005e20008010000 */
[----:B------:R0:W-:Y:S01]  /*8620*/  UTMACMDFLUSH ;  /* 0x00000000000079b7 */ /* 0x0001e20000000000 */
[----:B--2---:R-:W-:Y:S04]  /*8630*/  DEPBAR.LE SB0, 0x0 ;  /* 0x000080000000791a */ /* 0x004fe80000000000 */
.L_x_96:
[----:B------:R-:W-:Y:S05]  /*8640*/  BSYNC.RECONVERGENT B0 ;  /* 0x0000000000007941 */ /* 0x000fea0003800200 */
.L_x_95:
[----:B------:R-:W-:Y:S01]  /*8650*/  UISETP.NE.AND UP2, UPT, UR53, URZ, UPT ;  /* 0x000000ff3500728c */ /* 0x000fe2000bf45270 */
[----:B------:R-:W-:Y:S01]  /*8660*/  BAR.SYNC.DEFER_BLOCKING 0x1, 0x80 ;  /* 0x0042000000007b1d */ /* 0x000fe20000010000 */
[----:B------:R-:W-:Y:S01]  /*8670*/  UISETP.NE.AND UP0, UPT, UR51, 0x2, UPT ;  /* 0x000000023300788c */ /* 0x000fe2000bf05270 */
[----:B------:R-:W-:Y:S01]  /*8680*/  R2UR UR5, R232 ;  /* 0x00000000e80572ca */ /* 0x000fe200000e0000 */
[----:B------:R-:W-:Y:S01]  /*8690*/  UISETP.NE.AND UP1, UPT, UR6, 0x4, UPT ;  /* 0x000000040600788c */ /* 0x000fe2000bf25270 */
[----:B------:R-:W-:Y:S01]  /*86a0*/  R2UR UR4, R233 ;  /* 0x00000000e90472ca */ /* 0x000fe200000e0000 */
[----:B------:R-:W-:Y:S02]  /*86b0*/  USEL UR16, UR51, URZ, UP0 ;  /* 0x000000ff33107287 */ /* 0x000fe40008000000 */
[----:B------:R-:W-:Y:S08]  /*86c0*/  USEL UR46, UR6, URZ, UP1 ;  /* 0x000000ff062e7287 */ /* 0x000ff00008800000 */
[----:B------:R-:W-:Y:S02]  /*86d0*/  UIADD3 UR50, UPT, UPT, UR38, UR5, URZ ;  /* 0x0000000526327290 */ /* 0x000fe4000fffe0ff */
[----:B------:R-:W-:Y:S02]  /*86e0*/  UIADD3 UR49, UPT, UPT, UR39, UR4, URZ ;  /* 0x0000000427317290 */ /* 0x000fe4000fffe0ff */
[----:B------:R-:W-:Y:S02]  /*86f0*/  USEL UR5, URZ, 0x1, UP0 ;  /* 0x00000001ff057887 */ /* 0x000fe40008000000 */
[----:B------:R-:W-:Y:S02]  /*8700*/  USEL UR4, URZ, 0x1, UP1 ;  /* 0x00000001ff047887 */ /* 0x000fe40008800000 */
[----:B------:R-:W-:Y:S02]  /*8710*/  ULOP3.LUT UR54, UR54, UR5, URZ, 0x3c, !UPT ;  /* 0x0000000536367292 */ /* 0x000fe4000f8e3cff */
[----:B------:R-:W-:Y:S01]  /*8720*/  ULOP3.LUT UR55, UR55, UR4, URZ, 0x3c, !UPT ;  /* 0x0000000437377292 */ /* 0x000fe2000f8e3cff */
[----:B------:R-:W-:Y:S01]  /*8730*/  UMOV UR36, UR57 ;  /* 0x0000003900247c82 */ /* 0x000fe20008000000 */
[----:B------:R-:W-:Y:S10]  /*8740*/  BRA.U UP2, `(.L_x_97) ;  /* 0xffffffc502447547 */ /* 0x000ff4000b83ffff */
[----:B------:R-:W-:Y:S05]  /*8750*/  EXIT ;  /* 0x000000000000794d */ /* 0x000fea0003800000 */
.L_x_19:
[----:B--2---:R2:W3:Y:S02]  /*8760*/  SYNCS.PHASECHK.TRANS64.TRYWAIT P0, [R3+URZ+0xf0], R2 ;  /* 0x0000f002030075a7 */ /* 0x0044e400080011ff */
[----:B---3--:R-:W-:Y:S05]  /*8770*/  @!P0 NANOSLEEP.SYNCS 0x989680 ;  /* 0x009896800000895d */ /* 0x008fea0003900000 */
[----:B------:R-:W3:Y:S02]  /*8780*/  @!P0 SYNCS.PHASECHK.TRANS64 P0, [R3+URZ+0xf0], R2 ;  /* 0x0000f002030085a7 */ /* 0x000ee400080010ff */
[----:B---3--:R-:W-:Y:S05]  /*8790*/  @!P0 BRA `(.L_x_19) ;  /* 0xfffffffc00f08947 */ /* 0x008fea000383ffff */
[----:B------:R-:W-:Y:S05]  /*87a0*/  BRA `(.L_x_98) ;  /* 0xffffff8c00b87947 */ /* 0x000fea000383ffff */
.L_x_22:
[----:B-1----:R-:W-:Y:S07]  /*87b0*/  MOV R0, UR33 ;  /* 0x0000002100007c02 */ /* 0x002fee0008000f00 */
.L_x_99:
[----:B-1----:R1:W2:Y:S02]  /*87c0*/  SYNCS.PHASECHK.TRANS64.TRYWAIT P0, [R0+URZ+0x30], R3 ;  /* 0x00003003000075a7 */ /* 0x0022a400080011ff */
[----:B--2---:R-:W-:Y:S05]  /*87d0*/  @!P0 NANOSLEEP.SYNCS 0x989680 ;  /* 0x009896800000895d */ /* 0x004fea0003900000 */
[----:B------:R-:W2:Y:S02]  /*87e0*/  @!P0 SYNCS.PHASECHK.TRANS64 P0, [R0+URZ+0x30], R3 ;  /* 0x00003003000085a7 */ /* 0x000ea400080010ff */
[----:B--2---:R-:W-:Y:S05]  /*87f0*/  @!P0 BRA `(.L_x_99) ;  /* 0xfffffffc00f08947 */ /* 0x004fea000383ffff */
[----:B------:R-:W-:Y:S05]  /*8800*/  BRA `(.L_x_21) ;  /* 0xffffff9000007947 */ /* 0x000fea000383ffff */
.L_x_28:
[----:B-1----:R-:W-:Y:S07]  /*8810*/  MOV R0, UR17 ;  /* 0x0000001100007c02 */ /* 0x002fee0008000f00 */
.L_x_100:
[----:B-1----:R1:W2:Y:S02]  /*8820*/  SYNCS.PHASECHK.TRANS64.TRYWAIT P0, [R0+URZ+0x30], R3 ;  /* 0x00003003000075a7 */ /* 0x0022a400080011ff */
[----:B--2---:R-:W-:Y:S05]  /*8830*/  @!P0 NANOSLEEP.SYNCS 0x989680 ;  /* 0x009896800000895d */ /* 0x004fea0003900000 */
[----:B------:R-:W2:Y:S02]  /*8840*/  @!P0 SYNCS.PHASECHK.TRANS64 P0, [R0+URZ+0x30], R3 ;  /* 0x00003003000085a7 */ /* 0x000ea400080010ff */
[----:B--2---:R-:W-:Y:S05]  /*8850*/  @!P0 BRA `(.L_x_100) ;  /* 0xfffffffc00f08947 */ /* 0x004fea000383ffff */
[----:B------:R-:W-:Y:S05]  /*8860*/  BRA `(.L_x_27) ;  /* 0xffffff9000a87947 */ /* 0x000fea000383ffff */
.L_x_32:
[----:B-1----:R1:W2:Y:S02]  /*8870*/  SYNCS.PHASECHK.TRANS64.TRYWAIT P0, [R3+URZ+0x80], R0 ;  /* 0x00008000030075a7 */ /* 0x0022a400080011ff */
[----:B--2---:R-:W-:Y:S05]  /*8880*/  @!P0 NANOSLEEP.SYNCS 0x989680 ;  /* 0x009896800000895d */ /* 0x004fea0003900000 */
[----:B------:R-:W2:Y:S02]  /*8890*/  @!P0 SYNCS.PHASECHK.TRANS64 P0, [R3+URZ+0x80], R0 ;  /* 0x00008000030085a7 */ /* 0x000ea400080010ff */
[----:B--2---:R-:W-:Y:S05]  /*88a0*/  @!P0 BRA `(.L_x_32) ;  /* 0xfffffffc00f08947 */ /* 0x004fea000383ffff */
[----:B------:R-:W-:Y:S05]  /*88b0*/  BRA `(.L_x_101) ;  /* 0xffffff9400387947 */ /* 0x000fea000383ffff */
.L_x_36:
[----:B-1----:R-:W-:-:S07]  /*88c0*/  MOV R0, UR4 ;  /* 0x0000000400007c02 */ /* 0x002fce0008000f00 */
.L_x_102:
[----:B-1----:R1:W2:Y:S02]  /*88d0*/  SYNCS.PHASECHK.TRANS64.TRYWAIT P0, [R0+URZ], R3 ;  /* 0x00000003000075a7 */ /* 0x0022a400080011ff */
[----:B--2---:R-:W-:Y:S05]  /*88e0*/  @!P0 NANOSLEEP.SYNCS 0x989680 ;  /* 0x009896800000895d */ /* 0x004fea0003900000 */
[----:B------:R-:W2:Y:S02]  /*88f0*/  @!P0 SYNCS.PHASECHK.TRANS64 P0, [R0+URZ], R3 ;  /* 0x00000003000085a7 */ /* 0x000ea400080010ff */
[----:B--2---:R-:W-:Y:S05]  /*8900*/  @!P0 BRA `(.L_x_102) ;  /* 0xfffffffc00f08947 */ /* 0x004fea000383ffff */
[----:B------:R-:W-:Y:S05]  /*8910*/  BRA `(.L_x_103) ;  /* 0xffffff9800e47947 */ /* 0x000fea000383ffff */
.L_x_37:
[----:B------:R-:W-:-:S07]  /*8920*/  MOV R0, UR5 ;  /* 0x0000000500007c02 */ /* 0x000fce0008000f00 */
.L_x_104:
[----:B-1----:R1:W2:Y:S02]  /*8930*/  SYNCS.PHASECHK.TRANS64.TRYWAIT P0, [R0+URZ], R3 ;  /* 0x00000003000075a7 */ /* 0x0022a400080011ff */
[----:B--2---:R-:W-:Y:S05]  /*8940*/  @!P0 NANOSLEEP.SYNCS 0x989680 ;  /* 0x009896800000895d */ /* 0x004fea0003900000 */
[----:B------:R-:W2:Y:S02]  /*8950*/  @!P0 SYNCS.PHASECHK.TRANS64 P0, [R0+URZ], R3 ;  /* 0x00000003000085a7 */ /* 0x000ea400080010ff */
[----:B--2---:R-:W-:Y:S05]  /*8960*/  @!P0 BRA `(.L_x_104) ;  /* 0xfffffffc00f08947 */ /* 0x004fea000383ffff */
[----:B------:R-:W-:Y:S05]  /*8970*/  BRA `(.L_x_105) ;  /* 0xffffff9800f07947 */ /* 0x000fea000383ffff */
.L_x_38:
[----:B------:R-:W-:-:S07]  /*8980*/  MOV R0, UR5 ;  /* 0x0000000500007c02 */ /* 0x000fce0008000f00 */
.L_x_106:
[----:B-1----:R1:W2:Y:S02]  /*8990*/  SYNCS.PHASECHK.TRANS64.TRYWAIT P0, [R0+URZ], R3 ;  /* 0x00000003000075a7 */ /* 0x0022a400080011ff */
[----:B--2---:R-:W-:Y:S05]  /*89a0*/  @!P0 NANOSLEEP.SYNCS 0x989680 ;  /* 0x009896800000895d */ /* 0x004fea0003900000 */
[----:B------:R-:W2:Y:S02]  /*89b0*/  @!P0 SYNCS.PHASECHK.TRANS64 P0, [R0+URZ], R3 ;  /* 0x00000003000085a7 */ /* 0x000ea400080010ff */
[----:B--2---:R-:W-:Y:S05]  /*89c0*/  @!P0 BRA `(.L_x_106) ;  /* 0xfffffffc00f08947 */ /* 0x004fea000383ffff */
[----:B------:R-:W-:Y:S05]  /*89d0*/  BRA `(.L_x_107) ;  /* 0xffffff9800fc7947 */ /* 0x000fea000383ffff */
.L_x_39:
[----:B------:R-:W-:-:S07]  /*89e0*/  MOV R0, UR5 ;  /* 0x0000000500007c02 */ /* 0x000fce0008000f00 */
.L_x_108:
[----:B-1----:R1:W2:Y:S02]  /*89f0*/  SYNCS.PHASECHK.TRANS64.TRYWAIT P0, [R0+URZ], R3 ;  /* 0x00000003000075a7 */ /* 0x0022a400080011ff */
[----:B--2---:R-:W-:Y:S05]  /*8a00*/  @!P0 NANOSLEEP.SYNCS 0x989680 ;  /* 0x009896800000895d */ /* 0x004fea0003900000 */
[----:B------:R-:W2:Y:S02]  /*8a10*/  @!P0 SYNCS.PHASECHK.TRANS64 P0, [R0+URZ], R3 ;  /* 0x00000003000085a7 */ /* 0x000ea400080010ff */
[----:B--2---:R-:W-:Y:S05]  /*8a20*/  @!P0 BRA `(.L_x_108) ;  /* 0xfffffffc00f08947 */ /* 0x004fea000383ffff */
[----:B------:R-:W-:Y:S05]  /*8a30*/  BRA `(.L_x_109) ;  /* 0xffffff9c00087947 */ /* 0x000fea000383ffff */
.L_x_40:
[----:B------:R-:W-:-:S07]  /*8a40*/  MOV R0, UR5 ;  /* 0x0000000500007c02 */ /* 0x000fce0008000f00 */
.L_x_110:
[----:B-1----:R1:W2:Y:S02]  /*8a50*/  SYNCS.PHASECHK.TRANS64.TRYWAIT P0, [R0+URZ], R3 ;  /* 0x00000003000075a7 */ /* 0x0022a400080011ff */
[----:B--2---:R-:W-:Y:S05]  /*8a60*/  @!P0 NANOSLEEP.SYNCS 0x989680 ;  /* 0x009896800000895d */ /* 0x004fea0003900000 */
[----:B------:R-:W2:Y:S02]  /*8a70*/  @!P0 SYNCS.PHASECHK.TRANS64 P0, [R0+URZ], R3 ;  /* 0x00000003000085a7 */ /* 0x000ea400080010ff */
[----:B--2---:R-:W-:Y:S05]  /*8a80*/  @!P0 BRA `(.L_x_110) ;  /* 0xfffffffc00f08947 */ /* 0x004fea000383ffff */
[----:B------:R-:W-:Y:S05]  /*8a90*/  BRA `(.L_x_111) ;  /* 0xffffff9c00147947 */ /* 0x000fea000383ffff */
.L_x_43:
[----:B--2---:R2:W3:Y:S02]  /*8aa0*/  SYNCS.PHASECHK.TRANS64.TRYWAIT P0, [R0+URZ+0xe0], R5 ;  /* 0x0000e005000075a7 */ /* 0x0044e400080011ff */
[----:B---3--:R-:W-:Y:S05]  /*8ab0*/  @!P0 NANOSLEEP.SYNCS 0x989680 ;  /* 0x009896800000895d */ /* 0x008fea0003900000 */
[----:B------:R-:W3:Y:S02]  /*8ac0*/  @!P0 SYNCS.PHASECHK.TRANS64 P0, [R0+URZ+0xe0], R5 ;  /* 0x0000e005000085a7 */ /* 0x000ee400080010ff */
[----:B---3--:R-:W-:Y:S05]  /*8ad0*/  @!P0 BRA `(.L_x_43) ;  /* 0xfffffffc00f08947 */ /* 0x008fea000383ffff */
[----:B------:R-:W-:Y:S05]  /*8ae0*/  BRA `(.L_x_112) ;  /* 0xffffff9c00747947 */ /* 0x000fea000383ffff */
.L_x_44:
[----:B------:R-:W-:-:S07]  /*8af0*/  MOV R0, UR4 ;  /* 0x0000000400007c02 */ /* 0x000fce0008000f00 */
.L_x_113:
[----:B--2---:R2:W3:Y:S02]  /*8b00*/  SYNCS.PHASECHK.TRANS64.TRYWAIT P0, [R0+URZ+0x90], R7 ;  /* 0x00009007000075a7 */ /* 0x0044e400080011ff */
[----:B---3--:R-:W-:Y:S05]  /*8b10*/  @!P0 NANOSLEEP.SYNCS 0x989680 ;  /* 0x009896800000895d */ /* 0x008fea0003900000 */
[----:B------:R-:W3:Y:S02]  /*8b20*/  @!P0 SYNCS.PHASECHK.TRANS64 P0, [R0+URZ+0x90], R7 ;  /* 0x00009007000085a7 */ /* 0x000ee400080010ff */
[----:B---3--:R-:W-:Y:S05]  /*8b30*/  @!P0 BRA `(.L_x_113) ;  /* 0xfffffffc00f08947 */ /* 0x008fea000383ffff */
[----:B------:R-:W-:Y:S05]  /*8b40*/  BRA `(.L_x_114) ;  /* 0xffffff9c00847947 */ /* 0x000fea000383ffff */
.L_x_45:
[----:B--2---:R2:W3:Y:S02]  /*8b50*/  SYNCS.PHASECHK.TRANS64.TRYWAIT P1, [R0+URZ+0x80], R5 ;  /* 0x00008005000075a7 */ /* 0x0044e400080211ff */
[----:B---3--:R-:W-:Y:S05]  /*8b60*/  @!P1 NANOSLEEP.SYNCS 0x989680 ;  /* 0x009896800000995d */ /* 0x008fea0003900000 */
[----:B------:R-:W3:Y:S02]  /*8b70*/  @!P1 SYNCS.PHASECHK.TRANS64 P1, [R0+URZ+0x80], R5 ;  /* 0x00008005000095a7 */ /* 0x000ee400080210ff */
[----:B---3--:R-:W-:Y:S05]  /*8b80*/  @!P1 BRA `(.L_x_45) ;  /* 0xfffffffc00f09947 */ /* 0x008fea000383ffff */
[----:B------:R-:W-:Y:S05]  /*8b90*/  BRA `(.L_x_115) ;  /* 0xffffff9c00b47947 */ /* 0x000fea000383ffff */
.L_x_48:
[----:B------:R-:W-:-:S07]  /*8ba0*/  MOV R0, UR4 ;  /* 0x0000000400007c02 */ /* 0x000fce0008000f00 */
.L_x_116:
[----:B--2---:R2:W3:Y:S02]  /*8bb0*/  SYNCS.PHASECHK.TRANS64.TRYWAIT P0, [R0+URZ+0x90], R3 ;  /* 0x00009003000075a7 */ /* 0x0044e400080011ff */
[----:B---3--:R-:W-:Y:S05]  /*8bc0*/  @!P0 NANOSLEEP.SYNCS 0x989680 ;  /* 0x009896800000895d */ /* 0x008fea0003900000 */
[----:B------:R-:W3:Y:S02]  /*8bd0*/  @!P0 SYNCS.PHASECHK.TRANS64 P0, [R0+URZ+0x90], R3 ;  /* 0x00009003000085a7 */ /* 0x000ee400080010ff */
[----:B---3--:R-:W-:Y:S05]  /*8be0*/  @!P0 BRA `(.L_x_116) ;  /* 0xfffffffc00f08947 */ /* 0x008fea000383ffff */
[----:B------:R-:W-:Y:S05]  /*8bf0*/  BRA `(.L_x_47) ;  /* 0xffffffa000087947 */ /* 0x000fea000383ffff */
.L_x_55:
[----:B-1----:R1:W2:Y:S02]  /*8c00*/  SYNCS.PHASECHK.TRANS64.TRYWAIT P1, [R0+URZ+0x80], R5 ;  /* 0x00008005000075a7 */ /* 0x0022a400080211ff */
[----:B--2---:R-:W-:Y:S05]  /*8c10*/  @!P1 NANOSLEEP.SYNCS 0x989680 ;  /* 0x009896800000995d */ /* 0x004fea0003900000 */
[----:B------:R-:W2:Y:S02]  /*8c20*/  @!P1 SYNCS.PHASECHK.TRANS64 P1, [R0+URZ+0x80], R5 ;  /* 0x00008005000095a7 */ /* 0x000ea400080210ff */
[----:B--2---:R-:W-:Y:S05]  /*8c30*/  @!P1 BRA `(.L_x_55) ;  /* 0xfffffffc00f09947 */ /* 0x004fea000383ffff */
[----:B------:R-:W-:Y:S05]  /*8c40*/  BRA `(.L_x_117) ;  /* 0xffffffa400787947 */ /* 0x000fea000383ffff */
.L_x_56:
[----:B------:R-:W-:-:S07]  /*8c50*/  MOV R3, UR29 ;  /* 0x0000001d00037c02 */ /* 0x000fce0008000f00 */
.L_x_118:
[----:B-1----:R1:W2:Y:S02]  /*8c60*/  SYNCS.PHASECHK.TRANS64.TRYWAIT P0, [R3+URZ+0xc0], R0 ;  /* 0x0000c000030075a7 */ /* 0x0022a400080011ff */
[----:B--2---:R-:W-:Y:S05]  /*8c70*/  @!P0 NANOSLEEP.SYNCS 0x989680 ;  /* 0x009896800000895d */ /* 0x004fea0003900000 */
[----:B------:R-:W2:Y:S02]  /*8c80*/  @!P0 SYNCS.PHASECHK.TRANS64 P0, [R3+URZ+0xc0], R0 ;  /* 0x0000c000030085a7 */ /* 0x000ea400080010ff */
[----:B--2---:R-:W-:Y:S05]  /*8c90*/  @!P0 BRA `(.L_x_118) ;  /* 0xfffffffc00f08947 */ /* 0x004fea000383ffff */
[----:B------:R-:W-:Y:S05]  /*8ca0*/  BRA `(.L_x_119) ;  /* 0xffffffa400b07947 */ /* 0x000fea000383ffff */
.L_x_59:
[----:B------:R-:W-:Y:S07]  /*8cb0*/  MOV R0, UR7 ;  /* 0x0000000700007c02 */ /* 0x000fee0008000f00 */
.L_x_120:
[----:B-1----:R1:W2:Y:S02]  /*8cc0*/  SYNCS.PHASECHK.TRANS64.TRYWAIT P0, [R0+URZ], R3 ;  /* 0x00000003000075a7 */ /* 0x0022a400080011ff */
[----:B--2---:R-:W-:Y:S05]  /*8cd0*/  @!P0 NANOSLEEP.SYNCS 0x989680 ;  /* 0x009896800000895d */ /* 0x004fea0003900000 */
[----:B------:R-:W2:Y:S02]  /*8ce0*/  @!P0 SYNCS.PHASECHK.TRANS64 P0, [R0+URZ], R3 ;  /* 0x00000003000085a7 */ /* 0x000ea400080010ff */
[----:B--2---:R-:W-:Y:S05]  /*8cf0*/  @!P0 BRA `(.L_x_120) ;  /* 0xfffffffc00f08947 */ /* 0x004fea000383ffff */
[----:B------:R-:W-:Y:S05]  /*8d00*/  BRA `(.L_x_58) ;  /* 0xffffffa400cc7947 */ /* 0x000fea000383ffff */
.L_x_62:
[----:B------:R-:W-:-:S07]  /*8d10*/  MOV R0, UR4 ;  /* 0x0000000400007c02 */ /* 0x000fce0008000f00 */
.L_x_121:
[----:B--2---:R2:W4:Y:S02]  /*8d20*/  SYNCS.PHASECHK.TRANS64.TRYWAIT P0, [R0+URZ], R3 ;  /* 0x00000003000075a7 */ /* 0x00452400080011ff */
[----:B----4-:R-:W-:Y:S05]  /*8d30*/  @!P0 NANOSLEEP.SYNCS 0x989680 ;  /* 0x009896800000895d */ /* 0x010fea0003900000 */
[----:B------:R-:W4:Y:S02]  /*8d40*/  @!P0 SYNCS.PHASECHK.TRANS64 P0, [R0+URZ], R3 ;  /* 0x00000003000085a7 */ /* 0x000f2400080010ff */
[----:B----4-:R-:W-:Y:S05]  /*8d50*/  @!P0 BRA `(.L_x_121) ;  /* 0xfffffffc00f08947 */ /* 0x010fea000383ffff */
[----:B------:R-:W-:Y:S05]  /*8d60*/  BRA `(.L_x_122) ;  /* 0xffffffa800a87947 */ /* 0x000fea000383ffff */
.L_x_63:
[----:B------:R-:W-:-:S07]  /*8d70*/  MOV R0, UR5 ;  /* 0x0000000500007c02 */ /* 0x000fce0008000f00 */
.L_x_123:
[----:B-1----:R1:W2:Y:S02]  /*8d80*/  SYNCS.PHASECHK.TRANS64.TRYWAIT P0, [R0+URZ], R3 ;  /* 0x00000003000075a7 */ /* 0x0022a400080011ff */
[----:B--2---:R-:W-:Y:S05]  /*8d90*/  @!P0 NANOSLEEP.SYNCS 0x989680 ;  /* 0x009896800000895d */ /* 0x004fea0003900000 */
[----:B------:R-:W2:Y:S02]  /*8da0*/  @!P0 SYNCS.PHASECHK.TRANS64 P0, [R0+URZ], R3 ;  /* 0x00000003000085a7 */ /* 0x000ea400080010ff */
[----:B--2---:R-:W-:Y:S05]  /*8db0*/  @!P0 BRA `(.L_x_123) ;  /* 0xfffffffc00f08947 */ /* 0x004fea000383ffff */
[----:B------:R-:W-:Y:S05]  /*8dc0*/  BRA `(.L_x_124) ;  /* 0xffffffa800b47947 */ /* 0x000fea000383ffff */
.L_x_64:
[----:B------:R-:W-:-:S07]  /*8dd0*/  MOV R0, UR5 ;  /* 0x0000000500007c02 */ /* 0x000fce0008000f00 */
.L_x_125:
[----:B-1----:R1:W2:Y:S02]  /*8de0*/  SYNCS.PHASECHK.TRANS64.TRYWAIT P0, [R0+URZ], R3 ;  /* 0x00000003000075a7 */ /* 0x0022a400080011ff */
[----:B--2---:R-:W-:Y:S05]  /*8df0*/  @!P0 NANOSLEEP.SYNCS 0x989680 ;  /* 0x009896800000895d */ /* 0x004fea0003900000 */
[----:B------:R-:W2:Y:S02]  /*8e00*/  @!P0 SYNCS.PHASECHK.TRANS64 P0, [R0+URZ], R3 ;  /* 0x00000003000085a7 */ /* 0x000ea400080010ff */
[----:B--2---:R-:W-:Y:S05]  /*8e10*/  @!P0 BRA `(.L_x_125) ;  /* 0xfffffffc00f08947 */ /* 0x004fea000383ffff */
[----:B------:R-:W-:Y:S05]  /*8e20*/  BRA `(.L_x_126) ;  /* 0xffffffa800c07947 */ /* 0x000fea000383ffff */
.L_x_65:
[----:B------:R-:W-:-:S07]  /*8e30*/  MOV R0, UR4 ;  /* 0x0000000400007c02 */ /* 0x000fce0008000f00 */
.L_x_127:
[----:B-1----:R1:W2:Y:S02]  /*8e40*/  SYNCS.PHASECHK.TRANS64.TRYWAIT P0, [R0+URZ], R3 ;  /* 0x00000003000075a7 */ /* 0x0022a400080011ff */
[----:B--2---:R-:W-:Y:S05]  /*8e50*/  @!P0 NANOSLEEP.SYNCS 0x989680 ;  /* 0x009896800000895d */ /* 0x004fea0003900000 */
[----:B------:R-:W2:Y:S02]  /*8e60*/  @!P0 SYNCS.PHASECHK.TRANS64 P0, [R0+URZ], R3 ;  /* 0x00000003000085a7 */ /* 0x000ea400080010ff */
[----:B--2---:R-:W-:Y:S05]  /*8e70*/  @!P0 BRA `(.L_x_127) ;  /* 0xfffffffc00f08947 */ /* 0x004fea000383ffff */
[----:B------:R-:W-:Y:S05]  /*8e80*/  BRA `(.L_x_128) ;  /* 0xffffffa800cc7947 */ /* 0x000fea000383ffff */
.L_x_70:
[----:B---3--:R3:W4:Y:S02]  /*8e90*/  SYNCS.PHASECHK.TRANS64.TRYWAIT P0, [R3+URZ+0x80], R0 ;  /* 0x00008000030075a7 */ /* 0x00872400080011ff */
[----:B----4-:R-:W-:Y:S05]  /*8ea0*/  @!P0 NANOSLEEP.SYNCS 0x989680 ;  /* 0x009896800000895d */ /* 0x010fea0003900000 */
[----:B------:R-:W4:Y:S02]  /*8eb0*/  @!P0 SYNCS.PHASECHK.TRANS64 P0, [R3+URZ+0x80], R0 ;  /* 0x00008000030085a7 */ /* 0x000f2400080010ff */
[----:B----4-:R-:W-:Y:S05]  /*8ec0*/  @!P0 BRA `(.L_x_70) ;  /* 0xfffffffc00f08947 */ /* 0x010fea000383ffff */
[----:B------:R-:W-:Y:S05]  /*8ed0*/  BRA `(.L_x_129) ;  /* 0xffffffac00f07947 */ /* 0x000fea000383ffff */
.L_x_73:
[----:B------:R-:W-:Y:S07]  /*8ee0*/  MOV R0, UR21 ;  /* 0x0000001500007c02 */ /* 0x000fee0008000f00 */
.L_x_130:
[----:B---3--:R3:W4:Y:S02]  /*8ef0*/  SYNCS.PHASECHK.TRANS64.TRYWAIT P1, [R0+URZ+0x78], R3 ;  /* 0x00007803000075a7 */ /* 0x00872400080211ff */
[----:B----4-:R-:W-:Y:S05]  /*8f00*/  @!P1 NANOSLEEP.SYNCS 0x989680 ;  /* 0x009896800000995d */ /* 0x010fea0003900000 */
[----:B------:R-:W4:Y:S02]  /*8f10*/  @!P1 SYNCS.PHASECHK.TRANS64 P1, [R0+URZ+0x78], R3 ;  /* 0x00007803000095a7 */ /* 0x000f2400080210ff */
[----:B----4-:R-:W-:Y:S05]  /*8f20*/  @!P1 BRA `(.L_x_130) ;  /* 0xfffffffc00f09947 */ /* 0x010fea000383ffff */
[----:B------:R-:W-:Y:S05]  /*8f30*/  BRA `(.L_x_72) ;  /* 0xffffffb400647947 */ /* 0x000fea000383ffff */
.L_x_76:
[----:B---3--:R-:W-:Y:S07]  /*8f40*/  MOV R3, UR21 ;  /* 0x0000001500037c02 */ /* 0x008fee0008000f00 */
.L_x_131:
[----:B---3--:R3:W4:Y:S02]  /*8f50*/  SYNCS.PHASECHK.TRANS64.TRYWAIT P0, [R3+URZ+0x68], R2 ;  /* 0x00006802030075a7 */ /* 0x00872400080011ff */
[----:B----4-:R-:W-:Y:S05]  /*8f60*/  @!P0 NANOSLEEP.SYNCS 0x989680 ;  /* 0x009896800000895d */ /* 0x010fea0003900000 */
[----:B------:R-:W4:Y:S02]  /*8f70*/  @!P0 SYNCS.PHASECHK.TRANS64 P0, [R3+URZ+0x68], R2 ;  /* 0x00006802030085a7 */ /* 0x000f2400080010ff */
[----:B----4-:R-:W-:Y:S05]  /*8f80*/  @!P0 BRA `(.L_x_131) ;  /* 0xfffffffc00f08947 */ /* 0x010fea000383ffff */
[----:B------:R-:W-:Y:S05]  /*8f90*/  BRA `(.L_x_132) ;  /* 0xffffffb400bc7947 */ /* 0x000fea000383ffff */
.L_x_79:
[----:B------:R-:W-:Y:S07]  /*8fa0*/  MOV R0, UR4 ;  /* 0x0000000400007c02 */ /* 0x000fee0008000f00 */
.L_x_133:
[----:B-1----:R1:W2:Y:S02]  /*8fb0*/  SYNCS.PHASECHK.TRANS64.TRYWAIT P0, [R0+URZ+0x80], R3 ;  /* 0x00008003000075a7 */ /* 0x0022a400080011ff */
[----:B--2---:R-:W-:Y:S05]  /*8fc0*/  @!P0 NANOSLEEP.SYNCS 0x989680 ;  /* 0x009896800000895d */ /* 0x004fea0003900000 */
[----:B------:R-:W2:Y:S02]  /*8fd0*/  @!P0 SYNCS.PHASECHK.TRANS64 P0, [R0+URZ+0x80], R3 ;  /* 0x00008003000085a7 */ /* 0x000ea400080010ff */
[----:B--2---:R-:W-:Y:S05]  /*8fe0*/  @!P0 BRA `(.L_x_133) ;  /* 0xfffffffc00f08947 */ /* 0x004fea000383ffff */
[----:B------:R-:W-:Y:S05]  /*8ff0*/  BRA `(.L_x_134) ;  /* 0xffffffbc00387947 */ /* 0x000fea000383ffff */
.L_x_85:
[----:B------:R-:W-:Y:S07]  /*9000*/  MOV R3, UR47 ;  /* 0x0000002f00037c02 */ /* 0x000fee0008000f00 */
.L_x_135:
[----:B-1----:R1:W3:Y:S02]  /*9010*/  SYNCS.PHASECHK.TRANS64.TRYWAIT P1, [R3+URZ+0x60], R4 ;  /* 0x00006004030075a7 */ /* 0x0022e400080211ff */
[----:B---3--:R-:W-:Y:S05]  /*9020*/  @!P1 NANOSLEEP.SYNCS 0x989680 ;  /* 0x009896800000995d */ /* 0x008fea0003900000 */
[----:B------:R-:W3:Y:S02]  /*9030*/  @!P1 SYNCS.PHASECHK.TRANS64 P1, [R3+URZ+0x60], R4 ;  /* 0x00006004030095a7 */ /* 0x000ee400080210ff */
[----:B---3--:R-:W-:Y:S05]  /*9040*/  @!P1 BRA `(.L_x_135) ;  /* 0xfffffffc00f09947 */ /* 0x008fea000383ffff */
[----:B------:R-:W-:Y:S05]  /*9050*/  BRA `(.L_x_84) ;  /* 0xffffffc800287947 */ /* 0x000fea000383ffff */
.L_x_87:
[----:B------:R-:W-:Y:S07]  /*9060*/  MOV R3, UR48 ;  /* 0x0000003000037c02 */ /* 0x000fee0008000f00 */
.L_x_136:
[----:B-1----:R1:W4:Y:S02]  /*9070*/  SYNCS.PHASECHK.TRANS64.TRYWAIT P1, [R3+URZ+0xa0], R0 ;  /* 0x0000a000030075a7 */ /* 0x00232400080211ff */
[----:B----4-:R-:W-:Y:S05]  /*9080*/  @!P1 NANOSLEEP.SYNCS 0x989680 ;  /* 0x009896800000995d */ /* 0x010fea0003900000 */
[----:B------:R-:W4:Y:S02]  /*9090*/  @!P1 SYNCS.PHASECHK.TRANS64 P1, [R3+URZ+0xa0], R0 ;  /* 0x0000a000030095a7 */ /* 0x000f2400080210ff */
[----:B----4-:R-:W-:Y:S05]  /*90a0*/  @!P1 BRA `(.L_x_136) ;  /* 0xfffffffc00f09947 */ /* 0x010fea000383ffff */
[----:B------:R-:W-:Y:S05]  /*90b0*/  BRA `(.L_x_86) ;  /* 0xffffffc800e47947 */ /* 0x000fea000383ffff */
        .weak           $__internal_0_$__cuda_sm10x_tcgen05_guardrail_trap_col_being_dealloced_not_returned_by_alloc
        .type           $__internal_0_$__cuda_sm10x_tcgen05_guardrail_trap_col_being_dealloced_not_returned_by_alloc,@function
        .size           $__internal_0_$__cuda_sm10x_tcgen05_guardrail_trap_col_being_dealloced_not_returned_by_alloc,($__internal_1_$__cuda_sm10x_tcgen05_guardrail_trap_phase_invalid_during_alloc - $__internal_0_$__cuda_sm10x_tcgen05_guardrail_trap_col_being_dealloced_not_returned_by_alloc)
$__internal_0_$__cuda_sm10x_tcgen05_guardrail_trap_col_being_dealloced_not_returned_by_alloc:
[----:B------:R-:W-:Y:S05]  /*90c0*/  BPT.TRAP 0x1 ;  /* 0x000000040000795c */ /* 0x000fea0000300000 */
[----:B------:R-:W-:-:S04]  /*90d0*/  HFMA2 R3, -RZ, RZ, 0, 0 ;  /* 0x00000000ff037431 */ /* 0x000fc800000001ff */
[----:B------:R-:W-:Y:S05]  /*90e0*/  RET.REL.NODEC R2 `(_ZN7cutlass13device_kernelINS_4gemm6kernel13GemmUniversalIN4cute5tupleIJiiiiEEENS1_10collective13CollectiveMmaINS1_35MainloopSm100TmaUmmaWarpSpecializedILi6ELi2ELi4ENS5_IJNS4_1CILi1EEESB_SB_EEEEENS5_IJNSA_ILi128EEENSA_ILi112EEESE_EEENS_12float_e4m3_tENS5_IJlSB_lEEESH_SI_NS4_8TiledMMAINS4_8MMA_AtomIJNS4_10MMA_TraitsINS4_19SM100_MMA_F8F6F4_SSEJSH_SH_fSE_SF_NS4_17integral_constantINS4_4UMMA5MajorELSP_0EEESQ_NSN_INSO_7ScaleInELSR_0EEESS_EEEEEENS4_6LayoutISC_NS5_IJNSA_ILi0EEESW_SW_EEEEENS5_IJNS4_10UnderscoreESZ_SZ_EEEEENS4_13SM90_TMA_LOADENS4_14ComposedLayoutINS4_7SwizzleILi3ELi4ELi3EEENS4_18smem_ptr_flag_bitsILi8EEENSV_INS5_IJNSA_ILi8EEESE_EEENS5_IJSE_SB_EEEEEEEvNS4_8identityES12_S1C_vS1D_EENS_8epilogue10collective18CollectiveEpilogueINS1F_23Sm100TmaWarpSpecializedILi1ELi1ELi112ELb0ELb0EEEJSG_NS5_IJNSV_ISE_SB_EENSV_ISF_SB_EEEEESH_SI_SH_SI_NS1F_6fusion15FusionCallbacksIS1J_NS1N_17LinearCombinationISH_fSH_fLNS_15FloatRoundStyleE2EEESG_S1M_JEEENS4_5SM1004TMEM4LOAD26SM100_TMEM_LOAD_32dp32b16xES12_NS13_INS14_ILi0ELi4ELi3EEES17_NSV_INS5_IJS18_NSA_ILi16EEEEEENS5_IJS1Y_SB_EEEEEEENS4_39AutoVectorizingCopyWithAssumedAlignmentILi128EEENS4_14SM90_TMA_STOREES22_S24_S24_EEEvvEEEEvNT_6ParamsE) ;  /* 0xffffff6c02c47950 */ /* 0x000fea0003c3ffff */
        .weak           $__internal_1_$__cuda_sm10x_tcgen05_guardrail_trap_phase_invalid_during_alloc
        .type           $__internal_1_$__cuda_sm10x_tcgen05_guardrail_trap_phase_invalid_during_alloc,@function
        .size           $__internal_1_$__cuda_sm10x_tcgen05_guardrail_trap_phase_invalid_during_alloc,($__internal_2_$__cuda_sm10x_tcgen05_guardrail_trap_unallocated_columns_being_dealloced - $__internal_1_$__cuda_sm10x_tcgen05_guardrail_trap_phase_invalid_during_alloc)
$__internal_1_$__cuda_sm10x_tcgen05_guardrail_trap_phase_invalid_during_alloc:
[----:B------:R-:W-:Y:S05]  /*90f0*/  BPT.TRAP 0x1 ;  /* 0x000000040000795c */ /* 0x000fea0000300000 */
[----:B------:R-:W-:-:S04]  /*9100*/  MOV R3, 0x0 ;  /* 0x0000000000037802 */ /* 0x000fc80000000f00 */
[----:B------:R-:W-:Y:S05]  /*9110*/  RET.REL.NODEC R2 `(_ZN7cutlass13device_kernelINS_4gemm6kernel13GemmUniversalIN4cute5tupleIJiiiiEEENS1_10collective13CollectiveMmaINS1_35MainloopSm100TmaUmmaWarpSpecializedILi6ELi2ELi4ENS5_IJNS4_1CILi1EEESB_SB_EEEEENS5_IJNSA_ILi128EEENSA_ILi112EEESE_EEENS_12float_e4m3_tENS5_IJlSB_lEEESH_SI_NS4_8TiledMMAINS4_8MMA_AtomIJNS4_10MMA_TraitsINS4_19SM100_MMA_F8F6F4_SSEJSH_SH_fSE_SF_NS4_17integral_constantINS4_4UMMA5MajorELSP_0EEESQ_NSN_INSO_7ScaleInELSR_0EEESS_EEEEEENS4_6LayoutISC_NS5_IJNSA_ILi0EEESW_SW_EEEEENS5_IJNS4_10UnderscoreESZ_SZ_EEEEENS4_13SM90_TMA_LOADENS4_14ComposedLayoutINS4_7SwizzleILi3ELi4ELi3EEENS4_18smem_ptr_flag_bitsILi8EEENSV_INS5_IJNSA_ILi8EEESE_EEENS5_IJSE_SB_EEEEEEEvNS4_8identityES12_S1C_vS1D_EENS_8epilogue10collective18CollectiveEpilogueINS1F_23Sm100TmaWarpSpecializedILi1ELi1ELi112ELb0ELb0EEEJSG_NS5_IJNSV_ISE_SB_EENSV_ISF_SB_EEEEESH_SI_SH_SI_NS1F_6fusion15FusionCallbacksIS1J_NS1N_17LinearCombinationISH_fSH_fLNS_15FloatRoundStyleE2EEESG_S1M_JEEENS4_5SM1004TMEM4LOAD26SM100_TMEM_LOAD_32dp32b16xES12_NS13_INS14_ILi0ELi4ELi3EEES17_NSV_INS5_IJS18_NSA_ILi16EEEEEENS5_IJS1Y_SB_EEEEEEENS4_39AutoVectorizingCopyWithAssumedAlignmentILi128EEENS4_14SM90_TMA_STOREES22_S24_S24_EEEvvEEEEvNT_6ParamsE) ;  /* 0xffffff6c02b87950 */ /* 0x000fea0003c3ffff */
        .weak           $__internal_2_$__cuda_sm10x_tcgen05_guardrail_trap_unallocated_columns_being_dealloced
        .type           $__internal_2_$__cuda_sm10x_tcgen05_guardrail_trap_unallocated_columns_being_dealloced,@function
        .size           $__internal_2_$__cuda_sm10x_tcgen05_guardrail_trap_unallocated_columns_being_dealloced,(.L_x_138 - $__internal_2_$__cuda_sm10x_tcgen05_guardrail_trap_unallocated_columns_being_dealloced)
$__internal_2_$__cuda_sm10x_tcgen05_guardrail_trap_unallocated_columns_being_dealloced:
[----:B------:R-:W-:Y:S05]  /*9120*/  BPT.TRAP 0x1 ;  /* 0x000000040000795c */ /* 0x000fea0000300000 */
[----:B------:R-:W-:-:S04]  /*9130*/  HFMA2 R3, -RZ, RZ, 0, 0 ;  /* 0x00000000ff037431 */ /* 0x000fc800000001ff */
[----:B------:R-:W-:Y:S05]  /*9140*/  RET.REL.NODEC R2 `(_ZN7cutlass13device_kernelINS_4gemm6kernel13GemmUniversalIN4cute5tupleIJiiiiEEENS1_10collective13CollectiveMmaINS1_35MainloopSm100TmaUmmaWarpSpecializedILi6ELi2ELi4ENS5_IJNS4_1CILi1EEESB_SB_EEEEENS5_IJNSA_ILi128EEENSA_ILi112EEESE_EEENS_12float_e4m3_tENS5_IJlSB_lEEESH_SI_NS4_8TiledMMAINS4_8MMA_AtomIJNS4_10MMA_TraitsINS4_19SM100_MMA_F8F6F4_SSEJSH_SH_fSE_SF_NS4_17integral_constantINS4_4UMMA5MajorELSP_0EEESQ_NSN_INSO_7ScaleInELSR_0EEESS_EEEEEENS4_6LayoutISC_NS5_IJNSA_ILi0EEESW_SW_EEEEENS5_IJNS4_10UnderscoreESZ_SZ_EEEEENS4_13SM90_TMA_LOADENS4_14ComposedLayoutINS4_7SwizzleILi3ELi4ELi3EEENS4_18smem_ptr_flag_bitsILi8EEENSV_INS5_IJNSA_ILi8EEESE_EEENS5_IJSE_SB_EEEEEEEvNS4_8identityES12_S1C_vS1D_EENS_8epilogue10collective18CollectiveEpilogueINS1F_23Sm100TmaWarpSpecializedILi1ELi1ELi112ELb0ELb0EEEJSG_NS5_IJNSV_ISE_SB_EENSV_ISF_SB_EEEEESH_SI_SH_SI_NS1F_6fusion15FusionCallbacksIS1J_NS1N_17LinearCombinationISH_fSH_fLNS_15FloatRoundStyleE2EEESG_S1M_JEEENS4_5SM1004TMEM4LOAD26SM100_TMEM_LOAD_32dp32b16xES12_NS13_INS14_ILi0ELi4ELi3EEES17_NSV_INS5_IJS18_NSA_ILi16EEEEEENS5_IJS1Y_SB_EEEEEEENS4_39AutoVectorizingCopyWithAssumedAlignmentILi128EEENS4_14SM90_TMA_STOREES22_S24_S24_EEEvvEEEEvNT_6ParamsE) ;  /* 0xffffff6c02ac7950 */ /* 0x000fea0003c3ffff */
.L_x_137:
[----:B------:R-:W-:-:S00]  /*9150*/  BRA `(.L_x_137) ;  /* 0xfffffffc00fc7947 */ /* 0x000fc0000383ffff */
[----:B------:R-:W-:-:S00]  /*9160*/  NOP ;  /* 0x0000000000007918 */ /* 0x000fc00000000000 */
        /* <DEDUP_REMOVED lines=9> */
.L_x_138:


//--------------------- .nv.global.init           --------------------------
	.section	.nv.global.init,"aw",@progbits
.nv.global.init:
	.type		$str$26,@object
	.size		$str$26,($str$25 - $str$26)
$str$26:
        /*0000*/ 	.byte	0x2f, 0x74, 0x6d, 0x70, 0x2f, 0x63, 0x75, 0x74, 0x6c, 0x61, 0x73, 0x73, 0x5f, 0x73, 0x77, 0x65
        /*0010*/ 	.byte	0x65, 0x70, 0x5f, 0x73, 0x72, 0x63, 0x2f, 0x69, 0x6e, 0x63, 0x6c, 0x75, 0x64, 0x65, 0x2f, 0x63
        /*0020*/ 	.byte	0x75, 0x74, 0x65, 0x2f, 0x61, 0x74, 0x6f, 0x6d, 0x2f, 0x63, 0x6f, 0x70, 0x79, 0x5f, 0x74, 0x72
        /*0030*/ 	.byte	0x61, 0x69, 0x74, 0x73, 0x5f, 0x73, 0x6d, 0x31, 0x30, 0x30, 0x2e, 0x68, 0x70, 0x70, 0x00
	.type		$str$25,@object
	.size		$str$25,(__unnamed_1 - $str$25)
$str$25:
        /*003f*/ 	.byte	0x28, 0x28, 0x75, 0x69, 0x6e, 0x74, 0x33, 0x32, 0x5f, 0x74, 0x28, 0x74, 0x68, 0x72, 0x65, 0x61
        /*004f*/ 	.byte	0x64, 0x49, 0x64, 0x78, 0x2e, 0x78, 0x29, 0x20, 0x2f, 0x20, 0x33, 0x32, 0x29, 0x20, 0x25, 0x20
        /*005f*/ 	.byte	0x34, 0x29, 0x20, 0x3d, 0x3d, 0x20, 0x28, 0x28, 0x28, 0x74, 0x6d, 0x65, 0x6d, 0x5f, 0x61, 0x64
        /*006f*/ 	.byte	0x64, 0x72, 0x20, 0x3e, 0x3e, 0x20, 0x31, 0x36, 0x29, 0x20, 0x2f, 0x20, 0x33, 0x32, 0x29, 0x20
        /*007f*/ 	.byte	0x25, 0x20, 0x34, 0x29, 0x00
	.type		__unnamed_1,@object
	.size		__unnamed_1,(.L_1 - __unnamed_1)
__unnamed_1:
        /*0084*/ 	.byte	0x63, 0x6f, 0x6e, 0x73, 0x74, 0x65, 0x78, 0x70, 0x72, 0x20, 0x76, 0x6f, 0x69, 0x64, 0x20, 0x63
        /* <DEDUP_REMOVED lines=36> */
        /*02d4*/ 	.byte	0x3a, 0x43, 0x3c, 0x30, 0x3e, 0x3e, 0x3e, 0x3e, 0x5d, 0x00
.L_1:


//--------------------- .nv.shared._ZN7cutlass13device_kernelINS_4gemm6kernel13GemmUniversalIN4cute5tupleIJiiiiEEENS1_10collective13CollectiveMmaINS1_35MainloopSm100TmaUmmaWarpSpecializedILi6ELi2ELi4ENS5_IJNS4_1CILi1EEESB_SB_EEEEENS5_IJNSA_ILi128EEENSA_ILi112EEESE_EEENS_12float_e4m3_tENS5_IJlSB_lEEESH_SI_NS4_8TiledMMAINS4_8MMA_AtomIJNS4_10MMA_TraitsINS4_19SM100_MMA_F8F6F4_SSEJSH_SH_fSE_SF_NS4_17integral_constantINS4_4UMMA5MajorELSP_0EEESQ_NSN_INSO_7ScaleInELSR_0EEESS_EEEEEENS4_6LayoutISC_NS5_IJNSA_ILi0EEESW_SW_EEEEENS5_IJNS4_10UnderscoreESZ_SZ_EEEEENS4_13SM90_TMA_LOADENS4_14ComposedLayoutINS4_7SwizzleILi3ELi4ELi3EEENS4_18smem_ptr_flag_bitsILi8EEENSV_INS5_IJNSA_ILi8EEESE_EEENS5_IJSE_SB_EEEEEEEvNS4_8identityES12_S1C_vS1D_EENS_8epilogue10collective18CollectiveEpilogueINS1F_23Sm100TmaWarpSpecializedILi1ELi1ELi112ELb0ELb0EEEJSG_NS5_IJNSV_ISE_SB_EENSV_ISF_SB_EEEEESH_SI_SH_SI_NS1F_6fusion15FusionCallbacksIS1J_NS1N_17LinearCombinationISH_fSH_fLNS_15FloatRoundStyleE2EEESG_S1M_JEEENS4_5SM1004TMEM4LOAD26SM100_TMEM_LOAD_32dp32b16xES12_NS13_INS14_ILi0ELi4ELi3EEES17_NSV_INS5_IJS18_NSA_ILi16EEEEEENS5_IJS1Y_SB_EEEEEEENS4_39AutoVectorizingCopyWithAssumedAlignmentILi128EEENS4_14SM90_TMA_STOREES22_S24_S24_EEEvvEEEEvNT_6ParamsE --------------------------
	.section	.nv.shared._ZN7cutlass13device_kernelINS_4gemm6kernel13GemmUniversalIN4cute5tupleIJiiiiEEENS1_10collective13CollectiveMmaINS1_35MainloopSm100TmaUmmaWarpSpecializedILi6ELi2ELi4ENS5_IJNS4_1CILi1EEESB_SB_EEEEENS5_IJNSA_ILi128EEENSA_ILi112EEESE_EEENS_12float_e4m3_tENS5_IJlSB_lEEESH_SI_NS4_8TiledMMAINS4_8MMA_AtomIJNS4_10MMA_TraitsINS4_19SM100_MMA_F8F6F4_SSEJSH_SH_fSE_SF_NS4_17integral_constantINS4_4UMMA5MajorELSP_0EEESQ_NSN_INSO_7ScaleInELSR_0EEESS_EEEEEENS4_6LayoutISC_NS5_IJNSA_ILi0EEESW_SW_EEEEENS5_IJNS4_10UnderscoreESZ_SZ_EEEEENS4_13SM90_TMA_LOADENS4_14ComposedLayoutINS4_7SwizzleILi3ELi4ELi3EEENS4_18smem_ptr_flag_bitsILi8EEENSV_INS5_IJNSA_ILi8EEESE_EEENS5_IJSE_SB_EEEEEEEvNS4_8identityES12_S1C_vS1D_EENS_8epilogue10collective18CollectiveEpilogueINS1F_23Sm100TmaWarpSpecializedILi1ELi1ELi112ELb0ELb0EEEJSG_NS5_IJNSV_ISE_SB_EENSV_ISF_SB_EEEEESH_SI_SH_SI_NS1F_6fusion15FusionCallbacksIS1J_NS1N_17LinearCombinationISH_fSH_fLNS_15FloatRoundStyleE2EEESG_S1M_JEEENS4_5SM1004TMEM4LOAD26SM100_TMEM_LOAD_32dp32b16xES12_NS13_INS14_ILi0ELi4ELi3EEES17_NSV_INS5_IJS18_NSA_ILi16EEEEEENS5_IJS1Y_SB_EEEEEEENS4_39AutoVectorizingCopyWithAssumedAlignmentILi128EEENS4_14SM90_TMA_STOREES22_S24_S24_EEEvvEEEEvNT_6ParamsE,"aw",@nobits
	.sectionflags	@""
	.align	16
	.zero		1024


//--------------------- .nv.shared.reserved.0     --------------------------
	.section	.nv.shared.reserved.0,"aw",@nobits
	.weak		__nv_reservedSMEM_offset_0_alias
	.size		__nv_reservedSMEM_offset_0_alias, 0, 64
	.other		__nv_reservedSMEM_offset_0_alias,@"STO_CUDA_RESERVED_SHARED STV_DEFAULT"
__nv_reservedSMEM_offset_0_alias:
	.zero		0
.nv.shared.reserved.0:
	.zero		64
	.weak		__nv_reservedSMEM_tcgen05_partition
	.type		__nv_reservedSMEM_tcgen05_partition,@object
	.size		__nv_reservedSMEM_tcgen05_partition,(.L_0 - __nv_reservedSMEM_tcgen05_partition)
__nv_reservedSMEM_tcgen05_partition:
	.zero		32
.L_0:


//--------------------- .nv.global                --------------------------
	.section	.nv.global,"aw",@nobits
.nv.global:
	.type		_ZN40_INTERNAL_85d55ab6_4_k_cu_39c627b0_299474cute1_E,@object
	.size		_ZN40_INTERNAL_85d55ab6_4_k_cu_39c627b0_299474cute1_E,(_ZN40_INTERNAL_85d55ab6_4_k_cu_39c627b0_299474cuda3std3__45__cpo6cbeginE - _ZN40_INTERNAL_85d55ab6_4_k_cu_39c627b0_299474cute1_E)
_ZN40_INTERNAL_85d55ab6_4_k_cu_39c627b0_299474cute1_E:
	.zero		1
	.type		_ZN40_INTERNAL_85d55ab6_4_k_cu_39c627b0_299474cuda3std3__45__cpo6cbeginE,@object
	.size		_ZN40_INTERNAL_85d55ab6_4_k_cu_39c627b0_299474cuda3std3__45__cpo6cbeginE,(_ZN40_INTERNAL_85d55ab6_4_k_cu_39c627b0_299474cuda3std3__48in_placeE - _ZN40_INTERNAL_85d55ab6_4_k_cu_39c627b0_299474cuda3std3__45__cpo6cbeginE)
_ZN40_INTERNAL_85d55ab6_4_k_cu_39c627b0_299474cuda3std3__45__cpo6cbeginE:
	.zero		1
	.type		_ZN40_INTERNAL_85d55ab6_4_k_cu_39c627b0_299474cuda3std3__48in_placeE,@object
	.size		_ZN40_INTERNAL_85d55ab6_4_k_cu_39c627b0_299474cuda3std3__48in_placeE,(_ZN40_INTERNAL_85d55ab6_4_k_cu_39c627b0_299474cuda3std6ranges3__45__cpo9iter_moveE - _ZN40_INTERNAL_85d55ab6_4_k_cu_39c627b0_299474cuda3std3__48in_placeE)
_ZN40_INTERNAL_85d55ab6_4_k_cu_39c627b0_299474cuda3std3__48in_placeE:
	.zero		1
	.type		_ZN40_INTERNAL_85d55ab6_4_k_cu_39c627b0_299474cuda3std6ranges3__45__cpo9iter_moveE,@object
	.size		_ZN40_INTERNAL_85d55ab6_4_k_cu_39c627b0_299474cuda3std6ranges3__45__cpo9iter_moveE,(_ZN40_INTERNAL_85d55ab6_4_k_cu_39c627b0_299474cuda3std3__45__cpo5beginE - _ZN40_INTERNAL_85d55ab6_4_k_cu_39c627b0_299474cuda3std6ranges3__45__cpo9iter_moveE)
_ZN40_INTERNAL_85d55ab6_4_k_cu_39c627b0_299474cuda3std6ranges3__45__cpo9iter_moveE:
	.zero		1
	.type		_ZN40_INTERNAL_85d55ab6_4_k_cu_39c627b0_299474cuda3std3__45__cpo5beginE,@object
	.size		_ZN40_INTERNAL_85d55ab6_4_k_cu_39c627b0_299474cuda3std3__45__cpo5beginE,(_ZN40_INTERNAL_85d55ab6_4_k_cu_39c627b0_299474cuda3std3__442_GLOBAL__N__85d55ab6_4_k_cu_39c627b0_299476ignoreE - _ZN40_INTERNAL_85d55ab6_4_k_cu_39c627b0_299474cuda3std3__45__cpo5beginE)
_ZN40_INTERNAL_85d55ab6_4_k_cu_39c627b0_299474cuda3std3__45__cpo5beginE:
	.zero		1
	.type		_ZN40_INTERNAL_85d55ab6_4_k_cu_39c627b0_299474cuda3std3__442_GLOBAL__N__85d55ab6_4_k_cu_39c627b0_299476ignoreE,@object
	.size		_ZN40_INTERNAL_85d55ab6_4_k_cu_39c627b0_299474cuda3std3__442_GLOBAL__N__85d55ab6_4_k_cu_39c627b0_299476ignoreE,(_ZN40_INTERNAL_85d55ab6_4_k_cu_39c627b0_299474cute7productE - _ZN40_INTERNAL_85d55ab6_4_k_cu_39c627b0_299474cuda3std3__442_GLOBAL__N__85d55ab6_4_k_cu_39c627b0_299476ignoreE)
_ZN40_INTERNAL_85d55ab6_4_k_cu_39c627b0_299474cuda3std3__442_GLOBAL__N__85d55ab6_4_k_cu_39c627b0_299476ignoreE:
	.zero		1
	.type		_ZN40_INTERNAL_85d55ab6_4_k_cu_39c627b0_299474cute7productE,@object
	.size		_ZN40_INTERNAL_85d55ab6_4_k_cu_39c627b0_299474cute7productE,(_ZN40_INTERNAL_85d55ab6_4_k_cu_39c627b0_299474cuda3std3__45__cpo3endE - _ZN40_INTERNAL_85d55ab6_4_k_cu_39c627b0_299474cute7productE)
_ZN40_INTERNAL_85d55ab6_4_k_cu_39c627b0_299474cute7productE:
	.zero		1
	.type		_ZN40_INTERNAL_85d55ab6_4_k_cu_39c627b0_299474cuda3std3__45__cpo3endE,@object
	.size		_ZN40_INTERNAL_85d55ab6_4_k_cu_39c627b0_299474cuda3std3__45__cpo3endE,(_ZN40_INTERNAL_85d55ab6_4_k_cu_39c627b0_299474cuda3std3__419piecewise_constructE - _ZN40_INTERNAL_85d55ab6_4_k_cu_39c627b0_299474cuda3std3__45__cpo3endE)
_ZN40_INTERNAL_85d55ab6_4_k_cu_39c627b0_299474cuda3std3__45__cpo3endE:
	.zero		1
	.type		_ZN40_INTERNAL_85d55ab6_4_k_cu_39c627b0_299474cuda3std3__419piecewise_constructE,@object
	.size		_ZN40_INTERNAL_85d55ab6_4_k_cu_39c627b0_299474cuda3std3__419piecewise_constructE,(_ZN40_INTERNAL_85d55ab6_4_k_cu_39c627b0_299474cuda3std3__45__cpo4cendE - _ZN40_INTERNAL_85d55ab6_4_k_cu_39c627b0_299474cuda3std3__419piecewise_constructE)
_ZN40_INTERNAL_85d55ab6_4_k_cu_39c627b0_299474cuda3std3__419piecewise_constructE:
	.zero		1
	.type		_ZN40_INTERNAL_85d55ab6_4_k_cu_39c627b0_299474cuda3std3__45__cpo4cendE,@object
	.size		_ZN40_INTERNAL_85d55ab6_4_k_cu_39c627b0_299474cuda3std3__45__cpo4cendE,(_ZN40_INTERNAL_85d55ab6_4_k_cu_39c627b0_299474cuda3std6ranges3__45__cpo4swapE - _ZN40_INTERNAL_85d55ab6_4_k_cu_39c627b0_299474cuda3std3__45__cpo4cendE)
_ZN40_INTERNAL_85d55ab6_4_k_cu_39c627b0_299474cuda3std3__45__cpo4cendE:
	.zero		1
	.type		_ZN40_INTERNAL_85d55ab6_4_k_cu_39c627b0_299474cuda3std6ranges3__45__cpo4swapE,@object
	.size		_ZN40_INTERNAL_85d55ab6_4_k_cu_39c627b0_299474cuda3std6ranges3__45__cpo4swapE,(.L_9 - _ZN40_INTERNAL_85d55ab6_4_k_cu_39c627b0_299474cuda3std6ranges3__45__cpo4swapE)
_ZN40_INTERNAL_85d55ab6_4_k_cu_39c627b0_299474cuda3std6ranges3__45__cpo4swapE:
	.zero		1
.L_9:


//--------------------- .nv.constant0._ZN7cutlass13device_kernelINS_4gemm6kernel13GemmUniversalIN4cute5tupleIJiiiiEEENS1_10collective13CollectiveMmaINS1_35MainloopSm100TmaUmmaWarpSpecializedILi6ELi2ELi4ENS5_IJNS4_1CILi1EEESB_SB_EEEEENS5_IJNSA_ILi128EEENSA_ILi112EEESE_EEENS_12float_e4m3_tENS5_IJlSB_lEEESH_SI_NS4_8TiledMMAINS4_8MMA_AtomIJNS4_10MMA_TraitsINS4_19SM100_MMA_F8F6F4_SSEJSH_SH_fSE_SF_NS4_17integral_constantINS4_4UMMA5MajorELSP_0EEESQ_NSN_INSO_7ScaleInELSR_0EEESS_EEEEEENS4_6LayoutISC_NS5_IJNSA_ILi0EEESW_SW_EEEEENS5_IJNS4_10UnderscoreESZ_SZ_EEEEENS4_13SM90_TMA_LOADENS4_14ComposedLayoutINS4_7SwizzleILi3ELi4ELi3EEENS4_18smem_ptr_flag_bitsILi8EEENSV_INS5_IJNSA_ILi8EEESE_EEENS5_IJSE_SB_EEEEEEEvNS4_8identityES12_S1C_vS1D_EENS_8epilogue10collective18CollectiveEpilogueINS1F_23Sm100TmaWarpSpecializedILi1ELi1ELi112ELb0ELb0EEEJSG_NS5_IJNSV_ISE_SB_EENSV_ISF_SB_EEEEESH_SI_SH_SI_NS1F_6fusion15FusionCallbacksIS1J_NS1N_17LinearCombinationISH_fSH_fLNS_15FloatRoundStyleE2EEESG_S1M_JEEENS4_5SM1004TMEM4LOAD26SM100_TMEM_LOAD_32dp32b16xES12_NS13_INS14_ILi0ELi4ELi3EEES17_NSV_INS5_IJS18_NSA_ILi16EEEEEENS5_IJS1Y_SB_EEEEEEENS4_39AutoVectorizingCopyWithAssumedAlignmentILi128EEENS4_14SM90_TMA_STOREES22_S24_S24_EEEvvEEEEvNT_6ParamsE --------------------------
	.section	.nv.constant0._ZN7cutlass13device_kernelINS_4gemm6kernel13GemmUniversalIN4cute5tupleIJiiiiEEENS1_10collective13CollectiveMmaINS1_35MainloopSm100TmaUmmaWarpSpecializedILi6ELi2ELi4ENS5_IJNS4_1CILi1EEESB_SB_EEEEENS5_IJNSA_ILi128EEENSA_ILi112EEESE_EEENS_12float_e4m3_tENS5_IJlSB_lEEESH_SI_NS4_8TiledMMAINS4_8MMA_AtomIJNS4_10MMA_TraitsINS4_19SM100_MMA_F8F6F4_SSEJSH_SH_fSE_SF_NS4_17integral_constantINS4_4UMMA5MajorELSP_0EEESQ_NSN_INSO_7ScaleInELSR_0EEESS_EEEEEENS4_6LayoutISC_NS5_IJNSA_ILi0EEESW_SW_EEEEENS5_IJNS4_10UnderscoreESZ_SZ_EEEEENS4_13SM90_TMA_LOADENS4_14ComposedLayoutINS4_7SwizzleILi3ELi4ELi3EEENS4_18smem_ptr_flag_bitsILi8EEENSV_INS5_IJNSA_ILi8EEESE_EEENS5_IJSE_SB_EEEEEEEvNS4_8identityES12_S1C_vS1D_EENS_8epilogue10collective18CollectiveEpilogueINS1F_23Sm100TmaWarpSpecializedILi1ELi1ELi112ELb0ELb0EEEJSG_NS5_IJNSV_ISE_SB_EENSV_ISF_SB_EEEEESH_SI_SH_SI_NS1F_6fusion15FusionCallbacksIS1J_NS1N_17LinearCombinationISH_fSH_fLNS_15FloatRoundStyleE2EEESG_S1M_JEEENS4_5SM1004TMEM4LOAD26SM100_TMEM_LOAD_32dp32b16xES12_NS13_INS14_ILi0ELi4ELi3EEES17_NSV_INS5_IJS18_NSA_ILi16EEEEEENS5_IJS1Y_SB_EEEEEEENS4_39AutoVectorizingCopyWithAssumedAlignmentILi128EEENS4_14SM90_TMA_STOREES22_S24_S24_EEEvvEEEEvNT_6ParamsE,"a",@progbits
	.sectionflags	@""
	.align	4
.nv.constant0._ZN7cutlass13device_kernelINS_4gemm6kernel13GemmUniversalIN4cute5tupleIJiiiiEEENS1_10collective13CollectiveMmaINS1_35MainloopSm100TmaUmmaWarpSpecializedILi6ELi2ELi4ENS5_IJNS4_1CILi1EEESB_SB_EEEEENS5_IJNSA_ILi128EEENSA_ILi112EEESE_EEENS_12float_e4m3_tENS5_IJlSB_lEEESH_SI_NS4_8TiledMMAINS4_8MMA_AtomIJNS4_10MMA_TraitsINS4_19SM100_MMA_F8F6F4_SSEJSH_SH_fSE_SF_NS4_17integral_constantINS4_4UMMA5MajorELSP_0EEESQ_NSN_INSO_7ScaleInELSR_0EEESS_EEEEEENS4_6LayoutISC_NS5_IJNSA_ILi0EEESW_SW_EEEEENS5_IJNS4_10UnderscoreESZ_SZ_EEEEENS4_13SM90_TMA_LOADENS4_14ComposedLayoutINS4_7SwizzleILi3ELi4ELi3EEENS4_18smem_ptr_flag_bitsILi8EEENSV_INS5_IJNSA_ILi8EEESE_EEENS5_IJSE_SB_EEEEEEEvNS4_8identityES12_S1C_vS1D_EENS_8epilogue10collective18CollectiveEpilogueINS1F_23Sm100TmaWarpSpecializedILi1ELi1ELi112ELb0ELb0EEEJSG_NS5_IJNSV_ISE_SB_EENSV_ISF_SB_EEEEESH_SI_SH_SI_NS1F_6fusion15FusionCallbacksIS1J_NS1N_17LinearCombinationISH_fSH_fLNS_15FloatRoundStyleE2EEESG_S1M_JEEENS4_5SM1004TMEM4LOAD26SM100_TMEM_LOAD_32dp32b16xES12_NS13_INS14_ILi0ELi4ELi3EEES17_NSV_INS5_IJS18_NSA_ILi16EEEEEENS5_IJS1Y_SB_EEEEEEENS4_39AutoVectorizingCopyWithAssumedAlignmentILi128EEENS4_14SM90_TMA_STOREES22_S24_S24_EEEvvEEEEvNT_6ParamsE:
	.zero		2944


//--------------------- SYMBOLS --------------------------

	.type		.nv.reservedSmem.offset0,@object
	.size		.nv.reservedSmem.offset0,0x4
	.type		.nv.reservedSmem.cap,@object
	.size		.nv.reservedSmem.cap,0x4
	.type		__assertfail,@function
